	.target	sm_100a

	.elftype	@"ET_EXEC"


//--------------------- .note.nv.tkinfo           --------------------------
	.section	.note.nv.tkinfo,"",@"SHT_NOTE"
	.sectionflags	@"SHF_NOTE_NV_TKINFO"
	.tkinfo
        /*0018*/ 	.word	0x00000002
        /*0030*/ 	.string	""
        /*0030*/ 	.string	"ptxas"
        /*0030*/ 	.string	"Cuda compilation tools, release 13.0, V13.0.88"
        /*0030*/ 	.string	"Build cuda_13.0.r13.0/compiler.36424714_0"
        /*0030*/ 	.string	"-arch sm_100a -m 64 "



//--------------------- .note.nv.cuinfo           --------------------------
	.section	.note.nv.cuinfo,"",@"SHT_NOTE"
	.sectionflags	@"SHF_NOTE_NV_CUINFO"
        /*0018*/ 	.short	0x0002
        /*001a*/ 	.short	0x0064
        /*001c*/ 	.short	0x0082
	.zero		2


//--------------------- .nv.info                  --------------------------
	.section	.nv.info,"",@"SHT_CUDA_INFO"
	.align	4


	//----- nvinfo : EIATTR_REGCOUNT
	.align		4
        /*0000*/ 	.byte	0x04, 0x2f
        /*0002*/ 	.short	(.L_16 - .L_15)
	.align		4
.L_15:
        /*0004*/ 	.word	index@(_ZN7cutlass13device_kernelINS_4gemm6kernel13GemmUniversalIN4cute5tupleIJiiiiEEENS1_10collective13CollectiveMmaINS1_35MainloopSm100TmaUmmaWarpSpecializedILi31ELi2ELi4ENS5_IJNS4_1CILi1EEESB_SB_EEEEENS5_IJNSA_ILi64EEENSA_ILi48EEESE_EEEaNS5_IJlSB_lEEEaSH_NS4_8TiledMMAINS4_8MMA_AtomIJNS4_15SM100_MMA_S8_SSIaaiLi64ELi48ELNS4_4UMMA5MajorE0ELSM_0ELNSL_8SaturateE0EEEEEENS4_6LayoutISC_NS5_IJNSA_ILi0EEESR_SR_EEEEENS5_IJNS4_10UnderscoreESU_SU_EEEEENS4_13SM90_TMA_LOADENS4_14ComposedLayoutINS4_7SwizzleILi2ELi4ELi3EEENS4_18smem_ptr_flag_bitsILi8EEENSQ_INS5_IJNSA_ILi8EEESE_EEENS5_IJSE_SB_EEEEEEEvNS4_8identityESX_S17_vS18_EENS_8epilogue10collective18CollectiveEpilogueINS1A_23Sm100TmaWarpSpecializedILi1ELi1ELi24ELb0ELb0EEEJSG_NS5_IJNSQ_ISE_SB_EENSQ_ISF_SB_EEEEEaSH_aSH_NS1A_6fusion15FusionCallbacksIS1E_NS1I_17LinearCombinationIaiaiLNS_15FloatRoundStyleE2EEESG_S1H_JEEENS4_5SM1004TMEM4LOAD25SM100_TMEM_LOAD_16dp32b8xESX_NSY_INSZ_ILi0ELi4ELi3EEES12_NSQ_INS5_IJS13_NSA_ILi16EEEEEENS5_IJS1T_SB_EEEEEEENS4_39AutoVectorizingCopyWithAssumedAlignmentILi128EEENS4_14SM90_TMA_STOREES1X_S1Z_S1Z_EEEvvEEEEvNT_6ParamsE)
        /*0008*/ 	.word	0x0000005e


	//----- nvinfo : EIATTR_FRAME_SIZE
	.align		4
.L_16:
        /*000c*/ 	.byte	0x04, 0x11
        /*000e*/ 	.short	(.L_18 - .L_17)
	.align		4
.L_17:
        /*0010*/ 	.word	index@($__internal_2_$__cuda_sm10x_tcgen05_guardrail_trap_unallocated_columns_being_dealloced)
        /*0014*/ 	.word	0x00000000


	//----- nvinfo : EIATTR_FRAME_SIZE
	.align		4
.L_18:
        /*0018*/ 	.byte	0x04, 0x11
        /*001a*/ 	.short	(.L_20 - .L_19)
	.align		4
.L_19:
        /*001c*/ 	.word	index@($__internal_1_$__cuda_sm10x_tcgen05_guardrail_trap_phase_invalid_during_alloc)
        /*0020*/ 	.word	0x00000000


	//----- nvinfo : EIATTR_FRAME_SIZE
	.align		4
.L_20:
        /*0024*/ 	.byte	0x04, 0x11
        /*0026*/ 	.short	(.L_22 - .L_21)
	.align		4
.L_21:
        /*0028*/ 	.word	index@($__internal_0_$__cuda_sm10x_tcgen05_guardrail_trap_col_being_dealloced_not_returned_by_alloc)
        /*002c*/ 	.word	0x00000000


	//----- nvinfo : EIATTR_FRAME_SIZE
	.align		4
.L_22:
        /*0030*/ 	.byte	0x04, 0x11
        /*0032*/ 	.short	(.L_24 - .L_23)
	.align		4
.L_23:
        /*0034*/ 	.word	index@(_ZN7cutlass13device_kernelINS_4gemm6kernel13GemmUniversalIN4cute5tupleIJiiiiEEENS1_10collective13CollectiveMmaINS1_35MainloopSm100TmaUmmaWarpSpecializedILi31ELi2ELi4ENS5_IJNS4_1CILi1EEESB_SB_EEEEENS5_IJNSA_ILi64EEENSA_ILi48EEESE_EEEaNS5_IJlSB_lEEEaSH_NS4_8TiledMMAINS4_8MMA_AtomIJNS4_15SM100_MMA_S8_SSIaaiLi64ELi48ELNS4_4UMMA5MajorE0ELSM_0ELNSL_8SaturateE0EEEEEENS4_6LayoutISC_NS5_IJNSA_ILi0EEESR_SR_EEEEENS5_IJNS4_10UnderscoreESU_SU_EEEEENS4_13SM90_TMA_LOADENS4_14ComposedLayoutINS4_7SwizzleILi2ELi4ELi3EEENS4_18smem_ptr_flag_bitsILi8EEENSQ_INS5_IJNSA_ILi8EEESE_EEENS5_IJSE_SB_EEEEEEEvNS4_8identityESX_S17_vS18_EENS_8epilogue10collective18CollectiveEpilogueINS1A_23Sm100TmaWarpSpecializedILi1ELi1ELi24ELb0ELb0EEEJSG_NS5_IJNSQ_ISE_SB_EENSQ_ISF_SB_EEEEEaSH_aSH_NS1A_6fusion15FusionCallbacksIS1E_NS1I_17LinearCombinationIaiaiLNS_15FloatRoundStyleE2EEESG_S1H_JEEENS4_5SM1004TMEM4LOAD25SM100_TMEM_LOAD_16dp32b8xESX_NSY_INSZ_ILi0ELi4ELi3EEES12_NSQ_INS5_IJS13_NSA_ILi16EEEEEENS5_IJS1T_SB_EEEEEEENS4_39AutoVectorizingCopyWithAssumedAlignmentILi128EEENS4_14SM90_TMA_STOREES1X_S1Z_S1Z_EEEvvEEEEvNT_6ParamsE)
        /*0038*/ 	.word	0x00000000


	//----- nvinfo : EIATTR_MIN_STACK_SIZE
	.align		4
.L_24:
        /*003c*/ 	.byte	0x04, 0x12
        /*003e*/ 	.short	(.L_26 - .L_25)
	.align		4
.L_25:
        /*0040*/ 	.word	index@(_ZN7cutlass13device_kernelINS_4gemm6kernel13GemmUniversalIN4cute5tupleIJiiiiEEENS1_10collective13CollectiveMmaINS1_35MainloopSm100TmaUmmaWarpSpecializedILi31ELi2ELi4ENS5_IJNS4_1CILi1EEESB_SB_EEEEENS5_IJNSA_ILi64EEENSA_ILi48EEESE_EEEaNS5_IJlSB_lEEEaSH_NS4_8TiledMMAINS4_8MMA_AtomIJNS4_15SM100_MMA_S8_SSIaaiLi64ELi48ELNS4_4UMMA5MajorE0ELSM_0ELNSL_8SaturateE0EEEEEENS4_6LayoutISC_NS5_IJNSA_ILi0EEESR_SR_EEEEENS5_IJNS4_10UnderscoreESU_SU_EEEEENS4_13SM90_TMA_LOADENS4_14ComposedLayoutINS4_7SwizzleILi2ELi4ELi3EEENS4_18smem_ptr_flag_bitsILi8EEENSQ_INS5_IJNSA_ILi8EEESE_EEENS5_IJSE_SB_EEEEEEEvNS4_8identityESX_S17_vS18_EENS_8epilogue10collective18CollectiveEpilogueINS1A_23Sm100TmaWarpSpecializedILi1ELi1ELi24ELb0ELb0EEEJSG_NS5_IJNSQ_ISE_SB_EENSQ_ISF_SB_EEEEEaSH_aSH_NS1A_6fusion15FusionCallbacksIS1E_NS1I_17LinearCombinationIaiaiLNS_15FloatRoundStyleE2EEESG_S1H_JEEENS4_5SM1004TMEM4LOAD25SM100_TMEM_LOAD_16dp32b8xESX_NSY_INSZ_ILi0ELi4ELi3EEES12_NSQ_INS5_IJS13_NSA_ILi16EEEEEENS5_IJS1T_SB_EEEEEEENS4_39AutoVectorizingCopyWithAssumedAlignmentILi128EEENS4_14SM90_TMA_STOREES1X_S1Z_S1Z_EEEvvEEEEvNT_6ParamsE)
        /*0044*/ 	.word	0x00000000
.L_26:


//--------------------- .nv.compat                --------------------------
	.section	.nv.compat,"",@"SHT_CUDA_COMPAT_INFO"
	.align	4
        /*0000*/ 	.byte	0x02, 0x09, 0x01, 0x00, 0x02, 0x02, 0x03, 0x00, 0x02, 0x05, 0x06, 0x00, 0x03, 0x07, 0x01, 0x01
        /*0010*/ 	.byte	0x02, 0x03, 0x01, 0x00, 0x02, 0x06, 0x01, 0x00, 0x04, 0x0b, 0x08, 0x00, 0x01, 0x00, 0x00, 0x00
        /*0020*/ 	.byte	0x00, 0x00, 0x00, 0x00


//--------------------- .nv.info._ZN7cutlass13device_kernelINS_4gemm6kernel13GemmUniversalIN4cute5tupleIJiiiiEEENS1_10collective13CollectiveMmaINS1_35MainloopSm100TmaUmmaWarpSpecializedILi31ELi2ELi4ENS5_IJNS4_1CILi1EEESB_SB_EEEEENS5_IJNSA_ILi64EEENSA_ILi48EEESE_EEEaNS5_IJlSB_lEEEaSH_NS4_8TiledMMAINS4_8MMA_AtomIJNS4_15SM100_MMA_S8_SSIaaiLi64ELi48ELNS4_4UMMA5MajorE0ELSM_0ELNSL_8SaturateE0EEEEEENS4_6LayoutISC_NS5_IJNSA_ILi0EEESR_SR_EEEEENS5_IJNS4_10UnderscoreESU_SU_EEEEENS4_13SM90_TMA_LOADENS4_14ComposedLayoutINS4_7SwizzleILi2ELi4ELi3EEENS4_18smem_ptr_flag_bitsILi8EEENSQ_INS5_IJNSA_ILi8EEESE_EEENS5_IJSE_SB_EEEEEEEvNS4_8identityESX_S17_vS18_EENS_8epilogue10collective18CollectiveEpilogueINS1A_23Sm100TmaWarpSpecializedILi1ELi1ELi24ELb0ELb0EEEJSG_NS5_IJNSQ_ISE_SB_EENSQ_ISF_SB_EEEEEaSH_aSH_NS1A_6fusion15FusionCallbacksIS1E_NS1I_17LinearCombinationIaiaiLNS_15FloatRoundStyleE2EEESG_S1H_JEEENS4_5SM1004TMEM4LOAD25SM100_TMEM_LOAD_16dp32b8xESX_NSY_INSZ_ILi0ELi4ELi3EEES12_NSQ_INS5_IJS13_NSA_ILi16EEEEEENS5_IJS1T_SB_EEEEEEENS4_39AutoVectorizingCopyWithAssumedAlignmentILi128EEENS4_14SM90_TMA_STOREES1X_S1Z_S1Z_EEEvvEEEEvNT_6ParamsE --------------------------
	.section	.nv.info._ZN7cutlass13device_kernelINS_4gemm6kernel13GemmUniversalIN4cute5tupleIJiiiiEEENS1_10collective13CollectiveMmaINS1_35MainloopSm100TmaUmmaWarpSpecializedILi31ELi2ELi4ENS5_IJNS4_1CILi1EEESB_SB_EEEEENS5_IJNSA_ILi64EEENSA_ILi48EEESE_EEEaNS5_IJlSB_lEEEaSH_NS4_8TiledMMAINS4_8MMA_AtomIJNS4_15SM100_MMA_S8_SSIaaiLi64ELi48ELNS4_4UMMA5MajorE0ELSM_0ELNSL_8SaturateE0EEEEEENS4_6LayoutISC_NS5_IJNSA_ILi0EEESR_SR_EEEEENS5_IJNS4_10UnderscoreESU_SU_EEEEENS4_13SM90_TMA_LOADENS4_14ComposedLayoutINS4_7SwizzleILi2ELi4ELi3EEENS4_18smem_ptr_flag_bitsILi8EEENSQ_INS5_IJNSA_ILi8EEESE_EEENS5_IJSE_SB_EEEEEEEvNS4_8identityESX_S17_vS18_EENS_8epilogue10collective18CollectiveEpilogueINS1A_23Sm100TmaWarpSpecializedILi1ELi1ELi24ELb0ELb0EEEJSG_NS5_IJNSQ_ISE_SB_EENSQ_ISF_SB_EEEEEaSH_aSH_NS1A_6fusion15FusionCallbacksIS1E_NS1I_17LinearCombinationIaiaiLNS_15FloatRoundStyleE2EEESG_S1H_JEEENS4_5SM1004TMEM4LOAD25SM100_TMEM_LOAD_16dp32b8xESX_NSY_INSZ_ILi0ELi4ELi3EEES12_NSQ_INS5_IJS13_NSA_ILi16EEEEEENS5_IJS1T_SB_EEEEEEENS4_39AutoVectorizingCopyWithAssumedAlignmentILi128EEENS4_14SM90_TMA_STOREES1X_S1Z_S1Z_EEEvvEEEEvNT_6ParamsE,"",@"SHT_CUDA_INFO"
	.sectionflags	@""
	.align	4


	//----- nvinfo : EIATTR_CUDA_API_VERSION
	.align		4
        /*0000*/ 	.byte	0x04, 0x37
        /*0002*/ 	.short	(.L_28 - .L_27)
.L_27:
        /*0004*/ 	.word	0x00000082


	//----- nvinfo : EIATTR_KPARAM_INFO
	.align		4
.L_28:
        /*0008*/ 	.byte	0x04, 0x17
        /*000a*/ 	.short	(.L_30 - .L_29)
.L_29:
        /*000c*/ 	.word	0x00000000
        /*0010*/ 	.short	0x0000
        /*0012*/ 	.short	0x0000
        /*0014*/ 	.byte	0x00, 0xf0, 0x01, 0x20


	//----- nvinfo : EIATTR_AT_ENTRY_FRAGMENTS
	.align		4
.L_30:
        /*0018*/ 	.byte	0x04, 0x4f
        /*001a*/ 	.short	(.L_32 - .L_31)


	//   ....[0]....
.L_31:
        /*001c*/ 	.word	0x00000006


	//----- nvinfo : EIATTR_RESERVED_SMEM_USED
	.align		4
.L_32:
        /*0020*/ 	.byte	0x01, 0x41
	.zero		2


	//----- nvinfo : EIATTR_SPARSE_MMA_MASK
	.align		4
        /*0024*/ 	.byte	0x03, 0x50
        /*0026*/ 	.short	0x0000


	//----- nvinfo : EIATTR_TCGEN05_1CTA_USED
	.align		4
        /*0028*/ 	.byte	0x01, 0x51
	.zero		2


	//----- nvinfo : EIATTR_MAXREG_COUNT
	.align		4
        /*002c*/ 	.byte	0x03, 0x1b
        /*002e*/ 	.short	0x00ff


	//----- nvinfo : EIATTR_NUM_BARRIERS
	.align		4
        /*0030*/ 	.byte	0x02, 0x4c
        /*0032*/ 	.byte	0x07
	.zero		1


	//----- nvinfo : EIATTR_EXTERNS
	.align		4
        /*0034*/ 	.byte	0x04, 0x0f
        /*0036*/ 	.short	(.L_34 - .L_33)


	//   ....[0]....
	.align		4
.L_33:
        /*0038*/ 	.word	index@(__assertfail)


	//----- nvinfo : EIATTR_MERCURY_ISA_VERSION
	.align		4
.L_34:
        /*003c*/ 	.byte	0x03, 0x5f
        /*003e*/ 	.short	0x0101


	//----- nvinfo : EIATTR_INT_WARP_WIDE_INSTR_OFFSETS
	.align		4
        /*0040*/ 	.byte	0x04, 0x31
        /*0042*/ 	.short	(.L_36 - .L_35)


	//   ....[0]....
.L_35:
        /*0044*/ 	.word	0x000020f0


	//   ....[1]....
        /*0048*/ 	.word	0x000049e0


	//   ....[2]....
        /*004c*/ 	.word	0x00004a00


	//   ....[3]....
        /*0050*/ 	.word	0x00004a30


	//   ....[4]....
        /*0054*/ 	.word	0x00005470


	//   ....[5]....
        /*0058*/ 	.word	0x00005500


	//   ....[6]....
        /*005c*/ 	.word	0x00005530


	//   ....[7]....
        /*0060*/ 	.word	0x00005600


	//----- nvinfo : EIATTR_COOP_GROUP_MASK_REGIDS
	.align		4
.L_36:
        /*0064*/ 	.byte	0x04, 0x29
        /*0066*/ 	.short	(.L_38 - .L_37)


	//   ....[0]....
.L_37:
        /*0068*/ 	.word	0xffffffff


	//   ....[1]....
        /*006c*/ 	.word	0xffffffff


	//   ....[2]....
        /*0070*/ 	.word	0xffffffff


	//   ....[3]....
        /*0074*/ 	.word	0xffffffff


	//   ....[4]....
        /*0078*/ 	.word	0xffffffff


	//   ....[5]....
        /*007c*/ 	.word	0xffffffff


	//   ....[6]....
        /*0080*/ 	.word	0xffffffff


	//   ....[7]....
        /*0084*/ 	.word	0xffffffff


	//   ....[8]....
        /*0088*/ 	.word	0xffffffff


	//   ....[9]....
        /*008c*/ 	.word	0xffffffff


	//   ....[10]....
        /*0090*/ 	.word	0xffffffff


	//   ....[11]....
        /*0094*/ 	.word	0xffffffff


	//   ....[12]....
        /*0098*/ 	.word	0xffffffff


	//----- nvinfo : EIATTR_COOP_GROUP_INSTR_OFFSETS
	.align		4
.L_38:
        /*009c*/ 	.byte	0x04, 0x28
        /*009e*/ 	.short	(.L_40 - .L_39)


	//   ....[0]....
.L_39:
        /*00a0*/ 	.word	0x00000090


	//   ....[1]....
        /*00a4*/ 	.word	0x000004b0


	//   ....[2]....
        /*00a8*/ 	.word	0x000009b0


	//   ....[3]....
        /*00ac*/ 	.word	0x00000af0


	//   ....[4]....
        /*00b0*/ 	.word	0x00000bf0


	//   ....[5]....
        /*00b4*/ 	.word	0x00000d60


	//   ....[6]....
        /*00b8*/ 	.word	0x00000f00


	//   ....[7]....
        /*00bc*/ 	.word	0x00001fd0


	//   ....[8]....
        /*00c0*/ 	.word	0x00003ce0


	//   ....[9]....
        /*00c4*/ 	.word	0x00003ef0


	//   ....[10]....
        /*00c8*/ 	.word	0x00003f20


	//   ....[11]....
        /*00cc*/ 	.word	0x000048c0


	//   ....[12]....
        /*00d0*/ 	.word	0x00004af0


	//----- nvinfo : EIATTR_VRC_CTA_INIT_COUNT
	.align		4
.L_40:
        /*00d4*/ 	.byte	0x02, 0x4a
        /*00d6*/ 	.byte	0x80
	.zero		1


	//----- nvinfo : EIATTR_SYSCALL_OFFSETS
	.align		4
        /*00d8*/ 	.byte	0x04, 0x46
        /*00da*/ 	.short	(.L_42 - .L_41)


	//   ....[0]....
.L_41:
        /*00dc*/ 	.word	0x000065d0


	//   ....[1]....
        /*00e0*/ 	.word	0x00006750


	//   ....[2]....
        /*00e4*/ 	.word	0x000068d0


	//----- nvinfo : EIATTR_MBARRIER_INSTR_OFFSETS
	.align		4
.L_42:
        /*00e8*/ 	.byte	0x04, 0x39
        /*00ea*/ 	.short	(.L_44 - .L_43)


	//   ....[0]....
.L_43:
        /*00ec*/ 	.word	0x000005b0
        /*00f0*/ 	.word	0x000000ff
        /*00f4*/ 	.word	0x00000000
        /*00f8*/ 	.short	0x0100
        /*00fa*/ 	.byte	0x05
	.zero		1


	//   ....[1]....
        /*00fc*/ 	.word	0x000005c0
        /*0100*/ 	.word	0x000000ff
        /*0104*/ 	.word	0x000000f8
        /*0108*/ 	.short	0x0100
        /*010a*/ 	.byte	0x05
	.zero		1


	//   ....[2]....
        /*010c*/ 	.word	0x000005d0
        /*0110*/ 	.word	0x000000ff
        /*0114*/ 	.word	0x00000008
        /*0118*/ 	.short	0x0100
        /*011a*/ 	.byte	0x05
	.zero		1


	//   ....[3]....
        /*011c*/ 	.word	0x000005e0
        /*0120*/ 	.word	0x000000ff
        /*0124*/ 	.word	0x00000100
        /*0128*/ 	.short	0x0100
        /*012a*/ 	.byte	0x05
	.zero		1


	//   ....[4]....
        /*012c*/ 	.word	0x000005f0
        /*0130*/ 	.word	0x000000ff
        /*0134*/ 	.word	0x00000010
        /*0138*/ 	.short	0x0100
        /*013a*/ 	.byte	0x05
	.zero		1


	//   ....[5]....
        /*013c*/ 	.word	0x00000600
        /*0140*/ 	.word	0x000000ff
        /*0144*/ 	.word	0x00000108
        /*0148*/ 	.short	0x0100
        /*014a*/ 	.byte	0x05
	.zero		1


	//   ....[6]....
        /*014c*/ 	.word	0x00000610
        /*0150*/ 	.word	0x000000ff
        /*0154*/ 	.word	0x00000018
        /*0158*/ 	.short	0x0100
        /*015a*/ 	.byte	0x05
	.zero		1


	//   ....[7]....
        /*015c*/ 	.word	0x00000620
        /*0160*/ 	.word	0x000000ff
        /*0164*/ 	.word	0x00000110
        /*0168*/ 	.short	0x0100
        /*016a*/ 	.byte	0x05
	.zero		1


	//   ....[8]....
        /*016c*/ 	.word	0x00000630
        /*0170*/ 	.word	0x000000ff
        /*0174*/ 	.word	0x00000020
        /*0178*/ 	.short	0x0100
        /*017a*/ 	.byte	0x05
	.zero		1


	//   ....[9]....
        /*017c*/ 	.word	0x00000640
        /*0180*/ 	.word	0x000000ff
        /*0184*/ 	.word	0x00000118
        /*0188*/ 	.short	0x0100
        /*018a*/ 	.byte	0x05
	.zero		1


	//   ....[10]....
        /*018c*/ 	.word	0x00000650
        /*0190*/ 	.word	0x000000ff
        /*0194*/ 	.word	0x00000028
        /*0198*/ 	.short	0x0100
        /*019a*/ 	.byte	0x05
	.zero		1


	//   ....[11]....
        /*019c*/ 	.word	0x00000660
        /*01a0*/ 	.word	0x000000ff
        /*01a4*/ 	.word	0x00000120
        /*01a8*/ 	.short	0x0100
        /*01aa*/ 	.byte	0x05
	.zero		1


	//   ....[12]....
        /*01ac*/ 	.word	0x00000670
        /*01b0*/ 	.word	0x000000ff
        /*01b4*/ 	.word	0x00000030
        /*01b8*/ 	.short	0x0100
        /*01ba*/ 	.byte	0x05
	.zero		1


	//   ....[13]....
        /*01bc*/ 	.word	0x00000680
        /*01c0*/ 	.word	0x000000ff
        /*01c4*/ 	.word	0x00000128
        /*01c8*/ 	.short	0x0100
        /*01ca*/ 	.byte	0x05
	.zero		1


	//   ....[14]....
        /*01cc*/ 	.word	0x00000690
        /*01d0*/ 	.word	0x000000ff
        /*01d4*/ 	.word	0x00000038
        /*01d8*/ 	.short	0x0100
        /*01da*/ 	.byte	0x05
	.zero		1


	//   ....[15]....
        /*01dc*/ 	.word	0x000006a0
        /*01e0*/ 	.word	0x000000ff
        /*01e4*/ 	.word	0x00000130
        /*01e8*/ 	.short	0x0100
        /*01ea*/ 	.byte	0x05
	.zero		1


	//   ....[16]....
        /*01ec*/ 	.word	0x000006b0
        /*01f0*/ 	.word	0x000000ff
        /*01f4*/ 	.word	0x00000040
        /*01f8*/ 	.short	0x0100
        /*01fa*/ 	.byte	0x05
	.zero		1


	//   ....[17]....
        /*01fc*/ 	.word	0x000006c0
        /*0200*/ 	.word	0x000000ff
        /*0204*/ 	.word	0x00000138
        /*0208*/ 	.short	0x0100
        /*020a*/ 	.byte	0x05
	.zero		1


	//   ....[18]....
        /*020c*/ 	.word	0x000006d0
        /*0210*/ 	.word	0x000000ff
        /*0214*/ 	.word	0x00000048
        /*0218*/ 	.short	0x0100
        /*021a*/ 	.byte	0x05
	.zero		1


	//   ....[19]....
        /*021c*/ 	.word	0x000006e0
        /*0220*/ 	.word	0x000000ff
        /*0224*/ 	.word	0x00000140
        /*0228*/ 	.short	0x0100
        /*022a*/ 	.byte	0x05
	.zero		1


	//   ....[20]....
        /*022c*/ 	.word	0x000006f0
        /*0230*/ 	.word	0x000000ff
        /*0234*/ 	.word	0x00000050
        /*0238*/ 	.short	0x0100
        /*023a*/ 	.byte	0x05
	.zero		1


	//   ....[21]....
        /*023c*/ 	.word	0x00000700
        /*0240*/ 	.word	0x000000ff
        /*0244*/ 	.word	0x00000148
        /*0248*/ 	.short	0x0100
        /*024a*/ 	.byte	0x05
	.zero		1


	//   ....[22]....
        /*024c*/ 	.word	0x00000710
        /*0250*/ 	.word	0x000000ff
        /*0254*/ 	.word	0x00000058
        /*0258*/ 	.short	0x0100
        /*025a*/ 	.byte	0x05
	.zero		1


	//   ....[23]....
        /*025c*/ 	.word	0x00000720
        /*0260*/ 	.word	0x000000ff
        /*0264*/ 	.word	0x00000150
        /*0268*/ 	.short	0x0100
        /*026a*/ 	.byte	0x05
	.zero		1


	//   ....[24]....
        /*026c*/ 	.word	0x00000730
        /*0270*/ 	.word	0x000000ff
        /*0274*/ 	.word	0x00000060
        /*0278*/ 	.short	0x0100
        /*027a*/ 	.byte	0x05
	.zero		1


	//   ....[25]....
        /*027c*/ 	.word	0x00000740
        /*0280*/ 	.word	0x000000ff
        /*0284*/ 	.word	0x00000158
        /*0288*/ 	.short	0x0100
        /*028a*/ 	.byte	0x05
	.zero		1


	//   ....[26]....
        /*028c*/ 	.word	0x00000750
        /*0290*/ 	.word	0x000000ff
        /*0294*/ 	.word	0x00000068
        /*0298*/ 	.short	0x0100
        /*029a*/ 	.byte	0x05
	.zero		1


	//   ....[27]....
        /*029c*/ 	.word	0x00000760
        /*02a0*/ 	.word	0x000000ff
        /*02a4*/ 	.word	0x00000160
        /*02a8*/ 	.short	0x0100
        /*02aa*/ 	.byte	0x05
	.zero		1


	//   ....[28]....
        /*02ac*/ 	.word	0x00000770
        /*02b0*/ 	.word	0x000000ff
        /*02b4*/ 	.word	0x00000070
        /*02b8*/ 	.short	0x0100
        /*02ba*/ 	.byte	0x05
	.zero		1


	//   ....[29]....
        /*02bc*/ 	.word	0x00000780
        /*02c0*/ 	.word	0x000000ff
        /*02c4*/ 	.word	0x00000168
        /*02c8*/ 	.short	0x0100
        /*02ca*/ 	.byte	0x05
	.zero		1


	//   ....[30]....
        /*02cc*/ 	.word	0x00000790
        /*02d0*/ 	.word	0x000000ff
        /*02d4*/ 	.word	0x00000078
        /*02d8*/ 	.short	0x0100
        /*02da*/ 	.byte	0x05
	.zero		1


	//   ....[31]....
        /*02dc*/ 	.word	0x000007a0
        /*02e0*/ 	.word	0x000000ff
        /*02e4*/ 	.word	0x00000170
        /*02e8*/ 	.short	0x0100
        /*02ea*/ 	.byte	0x05
	.zero		1


	//   ....[32]....
        /*02ec*/ 	.word	0x000007b0
        /*02f0*/ 	.word	0x000000ff
        /*02f4*/ 	.word	0x00000080
        /*02f8*/ 	.short	0x0100
        /*02fa*/ 	.byte	0x05
	.zero		1


	//   ....[33]....
        /*02fc*/ 	.word	0x000007c0
        /*0300*/ 	.word	0x000000ff
        /*0304*/ 	.word	0x00000178
        /*0308*/ 	.short	0x0100
        /*030a*/ 	.byte	0x05
	.zero		1


	//   ....[34]....
        /*030c*/ 	.word	0x000007d0
        /*0310*/ 	.word	0x000000ff
        /*0314*/ 	.word	0x00000088
        /*0318*/ 	.short	0x0100
        /*031a*/ 	.byte	0x05
	.zero		1


	//   ....[35]....
        /*031c*/ 	.word	0x000007e0
        /*0320*/ 	.word	0x000000ff
        /*0324*/ 	.word	0x00000180
        /*0328*/ 	.short	0x0100
        /*032a*/ 	.byte	0x05
	.zero		1


	//   ....[36]....
        /*032c*/ 	.word	0x000007f0
        /*0330*/ 	.word	0x000000ff
        /*0334*/ 	.word	0x00000090
        /*0338*/ 	.short	0x0100
        /*033a*/ 	.byte	0x05
	.zero		1


	//   ....[37]....
        /*033c*/ 	.word	0x00000800
        /*0340*/ 	.word	0x000000ff
        /*0344*/ 	.word	0x00000188
        /*0348*/ 	.short	0x0100
        /*034a*/ 	.byte	0x05
	.zero		1


	//   ....[38]....
        /*034c*/ 	.word	0x00000810
        /*0350*/ 	.word	0x000000ff
        /*0354*/ 	.word	0x00000098
        /*0358*/ 	.short	0x0100
        /*035a*/ 	.byte	0x05
	.zero		1


	//   ....[39]....
        /*035c*/ 	.word	0x00000820
        /*0360*/ 	.word	0x000000ff
        /*0364*/ 	.word	0x00000190
        /*0368*/ 	.short	0x0100
        /*036a*/ 	.byte	0x05
	.zero		1


	//   ....[40]....
        /*036c*/ 	.word	0x00000830
        /*0370*/ 	.word	0x000000ff
        /*0374*/ 	.word	0x000000a0
        /*0378*/ 	.short	0x0100
        /*037a*/ 	.byte	0x05
	.zero		1


	//   ....[41]....
        /*037c*/ 	.word	0x00000840
        /*0380*/ 	.word	0x000000ff
        /*0384*/ 	.word	0x00000198
        /*0388*/ 	.short	0x0100
        /*038a*/ 	.byte	0x05
	.zero		1


	//   ....[42]....
        /*038c*/ 	.word	0x00000850
        /*0390*/ 	.word	0x000000ff
        /*0394*/ 	.word	0x000000a8
        /*0398*/ 	.short	0x0100
        /*039a*/ 	.byte	0x05
	.zero		1


	//   ....[43]....
        /*039c*/ 	.word	0x00000860
        /*03a0*/ 	.word	0x000000ff
        /*03a4*/ 	.word	0x000001a0
        /*03a8*/ 	.short	0x0100
        /*03aa*/ 	.byte	0x05
	.zero		1


	//   ....[44]....
        /*03ac*/ 	.word	0x00000870
        /*03b0*/ 	.word	0x000000ff
        /*03b4*/ 	.word	0x000000b0
        /*03b8*/ 	.short	0x0100
        /*03ba*/ 	.byte	0x05
	.zero		1


	//   ....[45]....
        /*03bc*/ 	.word	0x00000880
        /*03c0*/ 	.word	0x000000ff
        /*03c4*/ 	.word	0x000001a8
        /*03c8*/ 	.short	0x0100
        /*03ca*/ 	.byte	0x05
	.zero		1


	//   ....[46]....
        /*03cc*/ 	.word	0x00000890
        /*03d0*/ 	.word	0x000000ff
        /*03d4*/ 	.word	0x000000b8
        /*03d8*/ 	.short	0x0100
        /*03da*/ 	.byte	0x05
	.zero		1


	//   ....[47]....
        /*03dc*/ 	.word	0x000008a0
        /*03e0*/ 	.word	0x000000ff
        /*03e4*/ 	.word	0x000001b0
        /*03e8*/ 	.short	0x0100
        /*03ea*/ 	.byte	0x05
	.zero		1


	//   ....[48]....
        /*03ec*/ 	.word	0x000008b0
        /*03f0*/ 	.word	0x000000ff
        /*03f4*/ 	.word	0x000000c0
        /*03f8*/ 	.short	0x0100
        /*03fa*/ 	.byte	0x05
	.zero		1


	//   ....[49]....
        /*03fc*/ 	.word	0x000008c0
        /*0400*/ 	.word	0x000000ff
        /*0404*/ 	.word	0x000001b8
        /*0408*/ 	.short	0x0100
        /*040a*/ 	.byte	0x05
	.zero		1


	//   ....[50]....
        /*040c*/ 	.word	0x000008d0
        /*0410*/ 	.word	0x000000ff
        /*0414*/ 	.word	0x000000c8
        /*0418*/ 	.short	0x0100
        /*041a*/ 	.byte	0x05
	.zero		1


	//   ....[51]....
        /*041c*/ 	.word	0x000008e0
        /*0420*/ 	.word	0x000000ff
        /*0424*/ 	.word	0x000001c0
        /*0428*/ 	.short	0x0100
        /*042a*/ 	.byte	0x05
	.zero		1


	//   ....[52]....
        /*042c*/ 	.word	0x000008f0
        /*0430*/ 	.word	0x000000ff
        /*0434*/ 	.word	0x000000d0
        /*0438*/ 	.short	0x0100
        /*043a*/ 	.byte	0x05
	.zero		1


	//   ....[53]....
        /*043c*/ 	.word	0x00000900
        /*0440*/ 	.word	0x000000ff
        /*0444*/ 	.word	0x000001c8
        /*0448*/ 	.short	0x0100
        /*044a*/ 	.byte	0x05
	.zero		1


	//   ....[54]....
        /*044c*/ 	.word	0x00000910
        /*0450*/ 	.word	0x000000ff
        /*0454*/ 	.word	0x000000d8
        /*0458*/ 	.short	0x0100
        /*045a*/ 	.byte	0x05
	.zero		1


	//   ....[55]....
        /*045c*/ 	.word	0x00000920
        /*0460*/ 	.word	0x000000ff
        /*0464*/ 	.word	0x000001d0
        /*0468*/ 	.short	0x0100
        /*046a*/ 	.byte	0x05
	.zero		1


	//   ....[56]....
        /*046c*/ 	.word	0x00000930
        /*0470*/ 	.word	0x000000ff
        /*0474*/ 	.word	0x000000e0
        /*0478*/ 	.short	0x0100
        /*047a*/ 	.byte	0x05
	.zero		1


	//   ....[57]....
        /*047c*/ 	.word	0x00000940
        /*0480*/ 	.word	0x000000ff
        /*0484*/ 	.word	0x000001d8
        /*0488*/ 	.short	0x0100
        /*048a*/ 	.byte	0x05
	.zero		1


	//   ....[58]....
        /*048c*/ 	.word	0x00000950
        /*0490*/ 	.word	0x000000ff
        /*0494*/ 	.word	0x000000e8
        /*0498*/ 	.short	0x0100
        /*049a*/ 	.byte	0x05
	.zero		1


	//   ....[59]....
        /*049c*/ 	.word	0x00000960
        /*04a0*/ 	.word	0x000000ff
        /*04a4*/ 	.word	0x000001e0
        /*04a8*/ 	.short	0x0100
        /*04aa*/ 	.byte	0x05
	.zero		1


	//   ....[60]....
        /*04ac*/ 	.word	0x00000970
        /*04b0*/ 	.word	0x000000ff
        /*04b4*/ 	.word	0x000000f0
        /*04b8*/ 	.short	0x0100
        /*04ba*/ 	.byte	0x05
	.zero		1


	//   ....[61]....
        /*04bc*/ 	.word	0x00000980
        /*04c0*/ 	.word	0x000000ff
        /*04c4*/ 	.word	0x000001e8
        /*04c8*/ 	.short	0x0100
        /*04ca*/ 	.byte	0x05
	.zero		1


	//   ....[62]....
        /*04cc*/ 	.word	0x00000ac0
        /*04d0*/ 	.word	0x000000ff
        /*04d4*/ 	.word	0x000001f0
        /*04d8*/ 	.short	0x0100
        /*04da*/ 	.byte	0x07
	.zero		1


	//   ....[63]....
        /*04dc*/ 	.word	0x00000ad0
        /*04e0*/ 	.word	0x000000ff
        /*04e4*/ 	.word	0x000001f8
        /*04e8*/ 	.short	0x0100
        /*04ea*/ 	.byte	0x07
	.zero		1


	//   ....[64]....
        /*04ec*/ 	.word	0x00000bc0
        /*04f0*/ 	.word	0x000000ff
        /*04f4*/ 	.word	0x00000200
        /*04f8*/ 	.short	0x0100
        /*04fa*/ 	.byte	0x05
	.zero		1


	//   ....[65]....
        /*04fc*/ 	.word	0x00000bd0
        /*0500*/ 	.word	0x000000ff
        /*0504*/ 	.word	0x00000208
        /*0508*/ 	.short	0x0100
        /*050a*/ 	.byte	0x05
	.zero		1


	//   ....[66]....
        /*050c*/ 	.word	0x00000d10
        /*0510*/ 	.word	0x000000ff
        /*0514*/ 	.word	0x00000210
        /*0518*/ 	.short	0x0100
        /*051a*/ 	.byte	0x05
	.zero		1


	//   ....[67]....
        /*051c*/ 	.word	0x00000d20
        /*0520*/ 	.word	0x000000ff
        /*0524*/ 	.word	0x00000220
        /*0528*/ 	.short	0x0100
        /*052a*/ 	.byte	0x05
	.zero		1


	//   ....[68]....
        /*052c*/ 	.word	0x00000d30
        /*0530*/ 	.word	0x000000ff
        /*0534*/ 	.word	0x00000218
        /*0538*/ 	.short	0x0100
        /*053a*/ 	.byte	0x05
	.zero		1


	//   ....[69]....
        /*053c*/ 	.word	0x00000d40
        /*0540*/ 	.word	0x000000ff
        /*0544*/ 	.word	0x00000228
        /*0548*/ 	.short	0x0100
        /*054a*/ 	.byte	0x05
	.zero		1


	//   ....[70]....
        /*054c*/ 	.word	0x00000e70
        /*0550*/ 	.word	0x000000ff
        /*0554*/ 	.word	0x00000230
        /*0558*/ 	.short	0x0100
        /*055a*/ 	.byte	0x07
	.zero		1


	//   ....[71]....
        /*055c*/ 	.word	0x00000e80
        /*0560*/ 	.word	0x000000ff
        /*0564*/ 	.word	0x00000250
        /*0568*/ 	.short	0x0100
        /*056a*/ 	.byte	0x07
	.zero		1


	//   ....[72]....
        /*056c*/ 	.word	0x00000e90
        /*0570*/ 	.word	0x000000ff
        /*0574*/ 	.word	0x00000238
        /*0578*/ 	.short	0x0100
        /*057a*/ 	.byte	0x07
	.zero		1


	//   ....[73]....
        /*057c*/ 	.word	0x00000ea0
        /*0580*/ 	.word	0x000000ff
        /*0584*/ 	.word	0x00000258
        /*0588*/ 	.short	0x0100
        /*058a*/ 	.byte	0x07
	.zero		1


	//   ....[74]....
        /*058c*/ 	.word	0x00000eb0
        /*0590*/ 	.word	0x000000ff
        /*0594*/ 	.word	0x00000240
        /*0598*/ 	.short	0x0100
        /*059a*/ 	.byte	0x07
	.zero		1


	//   ....[75]....
        /*059c*/ 	.word	0x00000ec0
        /*05a0*/ 	.word	0x000000ff
        /*05a4*/ 	.word	0x00000260
        /*05a8*/ 	.short	0x0100
        /*05aa*/ 	.byte	0x07
	.zero		1


	//   ....[76]....
        /*05ac*/ 	.word	0x00000ed0
        /*05b0*/ 	.word	0x000000ff
        /*05b4*/ 	.word	0x00000248
        /*05b8*/ 	.short	0x0100
        /*05ba*/ 	.byte	0x07
	.zero		1


	//   ....[77]....
        /*05bc*/ 	.word	0x00000ee0
        /*05c0*/ 	.word	0x000000ff
        /*05c4*/ 	.word	0x00000268
        /*05c8*/ 	.short	0x0100
        /*05ca*/ 	.byte	0x07
	.zero		1


	//   ....[78]....
        /*05cc*/ 	.word	0x00000fd0
        /*05d0*/ 	.word	0x000000ff
        /*05d4*/ 	.word	0x00000270
        /*05d8*/ 	.short	0x0100
        /*05da*/ 	.byte	0x05
	.zero		1


	//   ....[79]....
        /*05dc*/ 	.word	0x00000fe0
        /*05e0*/ 	.word	0x000000ff
        /*05e4*/ 	.word	0x00000280
        /*05e8*/ 	.short	0x0100
        /*05ea*/ 	.byte	0x05
	.zero		1


	//   ....[80]....
        /*05ec*/ 	.word	0x00000ff0
        /*05f0*/ 	.word	0x000000ff
        /*05f4*/ 	.word	0x00000278
        /*05f8*/ 	.short	0x0100
        /*05fa*/ 	.byte	0x05
	.zero		1


	//   ....[81]....
        /*05fc*/ 	.word	0x00001000
        /*0600*/ 	.word	0x000000ff
        /*0604*/ 	.word	0x00000288
        /*0608*/ 	.short	0x0100
        /*060a*/ 	.byte	0x05
	.zero		1


	//   ....[82]....
        /*060c*/ 	.word	0x000018d0
        /*0610*/ 	.word	0x00000003
        /*0614*/ 	.word	0x00000280
        /*0618*/ 	.short	0x010a
        /*061a*/ 	.byte	0xff
	.zero		1


	//   ....[83]....
        /*061c*/ 	.word	0x00001900
        /*0620*/ 	.word	0x00000003
        /*0624*/ 	.word	0x00000270
        /*0628*/ 	.short	0x0101
        /*062a*/ 	.byte	0xff
	.zero		1


	//   ....[84]....
        /*062c*/ 	.word	0x000019d0
        /*0630*/ 	.word	0x000000ff
        /*0634*/ 	.word	0x000000f8
        /*0638*/ 	.short	0x010a
        /*063a*/ 	.byte	0x05
	.zero		1


	//   ....[85]....
        /*063c*/ 	.word	0x00001a70
        /*0640*/ 	.word	0x000000ff
        /*0644*/ 	.word	0x000000f8
        /*0648*/ 	.short	0x010a
        /*064a*/ 	.byte	0x21
	.zero		1


	//   ....[86]....
        /*064c*/ 	.word	0x00001bc0
        /*0650*/ 	.word	0x000000ff
        /*0654*/ 	.word	0x000000f8
        /*0658*/ 	.short	0x010a
        /*065a*/ 	.byte	0x08
	.zero		1


	//   ....[87]....
        /*065c*/ 	.word	0x00001cd0
        /*0660*/ 	.word	0x000000ff
        /*0664*/ 	.word	0x00000208
        /*0668*/ 	.short	0x0101
        /*066a*/ 	.byte	0x04
	.zero		1


	//   ....[88]....
        /*066c*/ 	.word	0x00001cf0
        /*0670*/ 	.word	0x000000ff
        /*0674*/ 	.word	0x000000f8
        /*0678*/ 	.short	0x010a
        /*067a*/ 	.byte	0x05
	.zero		1


	//   ....[89]....
        /*067c*/ 	.word	0x00001d70
        /*0680*/ 	.word	0x000000ff
        /*0684*/ 	.word	0x000000f8
        /*0688*/ 	.short	0x010a
        /*068a*/ 	.byte	0x11
	.zero		1


	//   ....[90]....
        /*068c*/ 	.word	0x00001ec0
        /*0690*/ 	.word	0x000000ff
        /*0694*/ 	.word	0x000000f8
        /*0698*/ 	.short	0x010a
        /*069a*/ 	.byte	0x08
	.zero		1


	//   ....[91]....
        /*069c*/ 	.word	0x00002000
        /*06a0*/ 	.word	0x00000002
        /*06a4*/ 	.word	0x00000210
        /*06a8*/ 	.short	0x010a
        /*06aa*/ 	.byte	0xff
	.zero		1


	//   ....[92]....
        /*06ac*/ 	.word	0x000020c0
        /*06b0*/ 	.word	0x00000002
        /*06b4*/ 	.word	0x00000000
        /*06b8*/ 	.short	0x0101
        /*06ba*/ 	.byte	0xff
	.zero		1


	//   ....[93]....
        /*06bc*/ 	.word	0x00002620
        /*06c0*/ 	.word	0x000000ff
        /*06c4*/ 	.word	0x00000000
        /*06c8*/ 	.short	0x010a
        /*06ca*/ 	.byte	0x05
	.zero		1


	//   ....[94]....
        /*06cc*/ 	.word	0x000026b0
        /*06d0*/ 	.word	0x000000ff
        /*06d4*/ 	.word	0x00000000
        /*06d8*/ 	.short	0x010a
        /*06da*/ 	.byte	0x05
	.zero		1


	//   ....[95]....
        /*06dc*/ 	.word	0x00002740
        /*06e0*/ 	.word	0x000000ff
        /*06e4*/ 	.word	0x00000000
        /*06e8*/ 	.short	0x010a
        /*06ea*/ 	.byte	0x05
	.zero		1


	//   ....[96]....
        /*06ec*/ 	.word	0x000027d0
        /*06f0*/ 	.word	0x000000ff
        /*06f4*/ 	.word	0x00000000
        /*06f8*/ 	.short	0x010a
        /*06fa*/ 	.byte	0x05
	.zero		1


	//   ....[97]....
        /*06fc*/ 	.word	0x00002860
        /*0700*/ 	.word	0x000000ff
        /*0704*/ 	.word	0x00000000
        /*0708*/ 	.short	0x010a
        /*070a*/ 	.byte	0x05
	.zero		1


	//   ....[98]....
        /*070c*/ 	.word	0x000028f0
        /*0710*/ 	.word	0x000000ff
        /*0714*/ 	.word	0x00000000
        /*0718*/ 	.short	0x010a
        /*071a*/ 	.byte	0x05
	.zero		1


	//   ....[99]....
        /*071c*/ 	.word	0x00002980
        /*0720*/ 	.word	0x000000ff
        /*0724*/ 	.word	0x00000000
        /*0728*/ 	.short	0x010a
        /*072a*/ 	.byte	0x05
	.zero		1


	//   ....[100]....
        /*072c*/ 	.word	0x00002a10
        /*0730*/ 	.word	0x000000ff
        /*0734*/ 	.word	0x00000000
        /*0738*/ 	.short	0x010a
        /*073a*/ 	.byte	0x05
	.zero		1


	//   ....[101]....
        /*073c*/ 	.word	0x00002aa0
        /*0740*/ 	.word	0x000000ff
        /*0744*/ 	.word	0x00000000
        /*0748*/ 	.short	0x010a
        /*074a*/ 	.byte	0x05
	.zero		1


	//   ....[102]....
        /*074c*/ 	.word	0x00002b30
        /*0750*/ 	.word	0x000000ff
        /*0754*/ 	.word	0x00000000
        /*0758*/ 	.short	0x010a
        /*075a*/ 	.byte	0x05
	.zero		1


	//   ....[103]....
        /*075c*/ 	.word	0x00002bc0
        /*0760*/ 	.word	0x000000ff
        /*0764*/ 	.word	0x00000000
        /*0768*/ 	.short	0x010a
        /*076a*/ 	.byte	0x05
	.zero		1


	//   ....[104]....
        /*076c*/ 	.word	0x00002c50
        /*0770*/ 	.word	0x000000ff
        /*0774*/ 	.word	0x00000000
        /*0778*/ 	.short	0x010a
        /*077a*/ 	.byte	0x05
	.zero		1


	//   ....[105]....
        /*077c*/ 	.word	0x00002ce0
        /*0780*/ 	.word	0x000000ff
        /*0784*/ 	.word	0x00000000
        /*0788*/ 	.short	0x010a
        /*078a*/ 	.byte	0x05
	.zero		1


	//   ....[106]....
        /*078c*/ 	.word	0x00002d70
        /*0790*/ 	.word	0x000000ff
        /*0794*/ 	.word	0x00000000
        /*0798*/ 	.short	0x010a
        /*079a*/ 	.byte	0x05
	.zero		1


	//   ....[107]....
        /*079c*/ 	.word	0x00002e00
        /*07a0*/ 	.word	0x000000ff
        /*07a4*/ 	.word	0x00000000
        /*07a8*/ 	.short	0x010a
        /*07aa*/ 	.byte	0x05
	.zero		1


	//   ....[108]....
        /*07ac*/ 	.word	0x00002e90
        /*07b0*/ 	.word	0x000000ff
        /*07b4*/ 	.word	0x00000000
        /*07b8*/ 	.short	0x010a
        /*07ba*/ 	.byte	0x05
	.zero		1


	//   ....[109]....
        /*07bc*/ 	.word	0x00002f20
        /*07c0*/ 	.word	0x000000ff
        /*07c4*/ 	.word	0x00000000
        /*07c8*/ 	.short	0x010a
        /*07ca*/ 	.byte	0x05
	.zero		1


	//   ....[110]....
        /*07cc*/ 	.word	0x00002fb0
        /*07d0*/ 	.word	0x000000ff
        /*07d4*/ 	.word	0x00000000
        /*07d8*/ 	.short	0x010a
        /*07da*/ 	.byte	0x05
	.zero		1


	//   ....[111]....
        /*07dc*/ 	.word	0x00003040
        /*07e0*/ 	.word	0x000000ff
        /*07e4*/ 	.word	0x00000000
        /*07e8*/ 	.short	0x010a
        /*07ea*/ 	.byte	0x05
	.zero		1


	//   ....[112]....
        /*07ec*/ 	.word	0x000030d0
        /*07f0*/ 	.word	0x000000ff
        /*07f4*/ 	.word	0x00000000
        /*07f8*/ 	.short	0x010a
        /*07fa*/ 	.byte	0x05
	.zero		1


	//   ....[113]....
        /*07fc*/ 	.word	0x00003160
        /*0800*/ 	.word	0x000000ff
        /*0804*/ 	.word	0x00000000
        /*0808*/ 	.short	0x010a
        /*080a*/ 	.byte	0x05
	.zero		1


	//   ....[114]....
        /*080c*/ 	.word	0x000031f0
        /*0810*/ 	.word	0x000000ff
        /*0814*/ 	.word	0x00000000
        /*0818*/ 	.short	0x010a
        /*081a*/ 	.byte	0x05
	.zero		1


	//   ....[115]....
        /*081c*/ 	.word	0x00003280
        /*0820*/ 	.word	0x000000ff
        /*0824*/ 	.word	0x00000000
        /*0828*/ 	.short	0x010a
        /*082a*/ 	.byte	0x05
	.zero		1


	//   ....[116]....
        /*082c*/ 	.word	0x00003310
        /*0830*/ 	.word	0x000000ff
        /*0834*/ 	.word	0x00000000
        /*0838*/ 	.short	0x010a
        /*083a*/ 	.byte	0x05
	.zero		1


	//   ....[117]....
        /*083c*/ 	.word	0x000033a0
        /*0840*/ 	.word	0x000000ff
        /*0844*/ 	.word	0x00000000
        /*0848*/ 	.short	0x010a
        /*084a*/ 	.byte	0x05
	.zero		1


	//   ....[118]....
        /*084c*/ 	.word	0x00003430
        /*0850*/ 	.word	0x000000ff
        /*0854*/ 	.word	0x00000000
        /*0858*/ 	.short	0x010a
        /*085a*/ 	.byte	0x05
	.zero		1


	//   ....[119]....
        /*085c*/ 	.word	0x000034c0
        /*0860*/ 	.word	0x000000ff
        /*0864*/ 	.word	0x00000000
        /*0868*/ 	.short	0x010a
        /*086a*/ 	.byte	0x05
	.zero		1


	//   ....[120]....
        /*086c*/ 	.word	0x00003550
        /*0870*/ 	.word	0x000000ff
        /*0874*/ 	.word	0x00000000
        /*0878*/ 	.short	0x010a
        /*087a*/ 	.byte	0x05
	.zero		1


	//   ....[121]....
        /*087c*/ 	.word	0x000035e0
        /*0880*/ 	.word	0x000000ff
        /*0884*/ 	.word	0x00000000
        /*0888*/ 	.short	0x010a
        /*088a*/ 	.byte	0x05
	.zero		1


	//   ....[122]....
        /*088c*/ 	.word	0x00003670
        /*0890*/ 	.word	0x000000ff
        /*0894*/ 	.word	0x00000000
        /*0898*/ 	.short	0x010a
        /*089a*/ 	.byte	0x05
	.zero		1


	//   ....[123]....
        /*089c*/ 	.word	0x00003710
        /*08a0*/ 	.word	0x00000000
        /*08a4*/ 	.word	0x00000000
        /*08a8*/ 	.short	0x010a
        /*08aa*/ 	.byte	0xff
	.zero		1


	//   ....[124]....
        /*08ac*/ 	.word	0x00003830
        /*08b0*/ 	.word	0x00000000
        /*08b4*/ 	.word	0x00000270
        /*08b8*/ 	.short	0x010a
        /*08ba*/ 	.byte	0xff
	.zero		1


	//   ....[125]....
        /*08bc*/ 	.word	0x00003890
        /*08c0*/ 	.word	0x00000004
        /*08c4*/ 	.word	0x00000000
        /*08c8*/ 	.short	0x0101
        /*08ca*/ 	.byte	0xff
	.zero		1


	//   ....[126]....
        /*08cc*/ 	.word	0x000038b0
        /*08d0*/ 	.word	0x000000ff
        /*08d4*/ 	.word	0x00000220
        /*08d8*/ 	.short	0x010a
        /*08da*/ 	.byte	0x05
	.zero		1


	//   ....[127]....
        /*08dc*/ 	.word	0x000039d0
        /*08e0*/ 	.word	0x00000000
        /*08e4*/ 	.word	0x00000210
        /*08e8*/ 	.short	0x010a
        /*08ea*/ 	.byte	0xff
	.zero		1


	//   ....[128]....
        /*08ec*/ 	.word	0x00003ae0
        /*08f0*/ 	.word	0x00000000
        /*08f4*/ 	.word	0x00000000
        /*08f8*/ 	.short	0x0101
        /*08fa*/ 	.byte	0xff
	.zero		1


	//   ....[129]....
        /*08fc*/ 	.word	0x00003b70
        /*0900*/ 	.word	0x000000ff
        /*0904*/ 	.word	0x00000220
        /*0908*/ 	.short	0x0106
        /*090a*/ 	.byte	0x05
	.zero		1


	//   ....[130]....
        /*090c*/ 	.word	0x00003b90
        /*0910*/ 	.word	0x000000ff
        /*0914*/ 	.word	0x00000220
        /*0918*/ 	.short	0x010a
        /*091a*/ 	.byte	0x05
	.zero		1


	//   ....[131]....
        /*091c*/ 	.word	0x00003c20
        /*0920*/ 	.word	0x000000ff
        /*0924*/ 	.word	0x00000220
        /*0928*/ 	.short	0x0106
        /*092a*/ 	.byte	0x04
	.zero		1


	//   ....[132]....
        /*092c*/ 	.word	0x00003c60
        /*0930*/ 	.word	0x00000000
        /*0934*/ 	.word	0x00000220
        /*0938*/ 	.short	0x010a
        /*093a*/ 	.byte	0xff
	.zero		1


	//   ....[133]....
        /*093c*/ 	.word	0x00004160
        /*0940*/ 	.word	0x00000000
        /*0944*/ 	.word	0x00000210
        /*0948*/ 	.short	0x010a
        /*094a*/ 	.byte	0xff
	.zero		1


	//   ....[134]....
        /*094c*/ 	.word	0x00004270
        /*0950*/ 	.word	0x00000003
        /*0954*/ 	.word	0x00000000
        /*0958*/ 	.short	0x0101
        /*095a*/ 	.byte	0xff
	.zero		1


	//   ....[135]....
        /*095c*/ 	.word	0x00004280
        /*0960*/ 	.word	0x000000ff
        /*0964*/ 	.word	0x00000000
        /*0968*/ 	.short	0x010a
        /*096a*/ 	.byte	0x05
	.zero		1


	//   ....[136]....
        /*096c*/ 	.word	0x000042f0
        /*0970*/ 	.word	0x000000ff
        /*0974*/ 	.word	0x00000250
        /*0978*/ 	.short	0x010a
        /*097a*/ 	.byte	0x0e
	.zero		1


	//   ....[137]....
        /*097c*/ 	.word	0x000043c0
        /*0980*/ 	.word	0x000000ff
        /*0984*/ 	.word	0x00000000
        /*0988*/ 	.short	0x010a
        /*098a*/ 	.byte	0x07
	.zero		1


	//   ....[138]....
        /*098c*/ 	.word	0x000044f0
        /*0990*/ 	.word	0x000000ff
        /*0994*/ 	.word	0x00000000
        /*0998*/ 	.short	0x010a
        /*099a*/ 	.byte	0x13
	.zero		1


	//   ....[139]....
        /*099c*/ 	.word	0x000046f0
        /*09a0*/ 	.word	0x000000ff
        /*09a4*/ 	.word	0x00000000
        /*09a8*/ 	.short	0x010a
        /*09aa*/ 	.byte	0x05
	.zero		1


	//   ....[140]....
        /*09ac*/ 	.word	0x00004780
        /*09b0*/ 	.word	0x000000ff
        /*09b4*/ 	.word	0x00000000
        /*09b8*/ 	.short	0x010a
        /*09ba*/ 	.byte	0x05
	.zero		1


	//   ....[141]....
        /*09bc*/ 	.word	0x00004810
        /*09c0*/ 	.word	0x000000ff
        /*09c4*/ 	.word	0x00000000
        /*09c8*/ 	.short	0x010a
        /*09ca*/ 	.byte	0x05
	.zero		1


	//   ....[142]....
        /*09cc*/ 	.word	0x000048a0
        /*09d0*/ 	.word	0x000000ff
        /*09d4*/ 	.word	0x00000000
        /*09d8*/ 	.short	0x010a
        /*09da*/ 	.byte	0x06
	.zero		1


	//   ....[143]....
        /*09dc*/ 	.word	0x00004cf0
        /*09e0*/ 	.word	0x00000000
        /*09e4*/ 	.word	0x00000210
        /*09e8*/ 	.short	0x010a
        /*09ea*/ 	.byte	0xff
	.zero		1


	//   ....[144]....
        /*09ec*/ 	.word	0x00004de0
        /*09f0*/ 	.word	0x00000000
        /*09f4*/ 	.word	0x00000000
        /*09f8*/ 	.short	0x0101
        /*09fa*/ 	.byte	0xff
	.zero		1


	//   ....[145]....
        /*09fc*/ 	.word	0x00005100
        /*0a00*/ 	.word	0x000000ff
        /*0a04*/ 	.word	0x00000208
        /*0a08*/ 	.short	0x010a
        /*0a0a*/ 	.byte	0x07
	.zero		1


	//   ....[146]....
        /*0a0c*/ 	.word	0x00005280
        /*0a10*/ 	.word	0x000000ff
        /*0a14*/ 	.word	0x000001f8
        /*0a18*/ 	.short	0x010a
        /*0a1a*/ 	.byte	0x07
	.zero		1


	//   ....[147]....
        /*0a1c*/ 	.word	0x00005680
        /*0a20*/ 	.word	0x000000ff
        /*0a24*/ 	.word	0x000001f0
        /*0a28*/ 	.short	0x010b
        /*0a2a*/ 	.byte	0x07
	.zero		1


	//   ....[148]....
        /*0a2c*/ 	.word	0x000056a0
        /*0a30*/ 	.word	0x000000ff
        /*0a34*/ 	.word	0x00000000
        /*0a38*/ 	.short	0x0101
        /*0a3a*/ 	.byte	0x25
	.zero		1


	//   ....[149]....
        /*0a3c*/ 	.word	0x000056e0
        /*0a40*/ 	.word	0x00000000
        /*0a44*/ 	.word	0x000001f8
        /*0a48*/ 	.short	0x010a
        /*0a4a*/ 	.byte	0xff
	.zero		1


	//   ....[150]....
        /*0a4c*/ 	.word	0x00005980
        /*0a50*/ 	.word	0x00000000
        /*0a54*/ 	.word	0x00000210
        /*0a58*/ 	.short	0x010a
        /*0a5a*/ 	.byte	0xff
	.zero		1


	//   ....[151]....
        /*0a5c*/ 	.word	0x00005a50
        /*0a60*/ 	.word	0x00000000
        /*0a64*/ 	.word	0x00000000
        /*0a68*/ 	.short	0x0101
        /*0a6a*/ 	.byte	0xff
	.zero		1


	//   ....[152]....
        /*0a6c*/ 	.word	0x00006100
        /*0a70*/ 	.word	0x000000ff
        /*0a74*/ 	.word	0x000001f0
        /*0a78*/ 	.short	0x010a
        /*0a7a*/ 	.byte	0x2e
	.zero		1


	//   ....[153]....
        /*0a7c*/ 	.word	0x00006170
        /*0a80*/ 	.word	0x000000ff
        /*0a84*/ 	.word	0x00000230
        /*0a88*/ 	.short	0x010a
        /*0a8a*/ 	.byte	0x32
	.zero		1


	//   ....[154]....
        /*0a8c*/ 	.word	0x00006220
        /*0a90*/ 	.word	0x000000ff
        /*0a94*/ 	.word	0x000001f0
        /*0a98*/ 	.short	0x010a
        /*0a9a*/ 	.byte	0x2e
	.zero		1


	//   ....[155]....
        /*0a9c*/ 	.word	0x000063e0
        /*0aa0*/ 	.word	0x000000ff
        /*0aa4*/ 	.word	0x00000000
        /*0aa8*/ 	.short	0x0101
        /*0aaa*/ 	.byte	0x04
	.zero		1


	//   ....[156]....
        /*0aac*/ 	.word	0x00006400
        /*0ab0*/ 	.word	0x000000ff
        /*0ab4*/ 	.word	0x00000230
        /*0ab8*/ 	.short	0x010a
        /*0aba*/ 	.byte	0x32
	.zero		1


	//   ....[157]....
        /*0abc*/ 	.word	0x00006e20
        /*0ac0*/ 	.word	0x000000ff
        /*0ac4*/ 	.word	0x00000000
        /*0ac8*/ 	.short	0x0101
        /*0aca*/ 	.byte	0x05
	.zero		1


	//   ....[158]....
        /*0acc*/ 	.word	0x000072f0
        /*0ad0*/ 	.word	0x00000003
        /*0ad4*/ 	.word	0x00000280
        /*0ad8*/ 	.short	0x010a
        /*0ada*/ 	.byte	0xff
	.zero		1


	//   ....[159]....
        /*0adc*/ 	.word	0x00007350
        /*0ae0*/ 	.word	0x00000002
        /*0ae4*/ 	.word	0x000000f8
        /*0ae8*/ 	.short	0x010a
        /*0aea*/ 	.byte	0xff
	.zero		1


	//   ....[160]....
        /*0aec*/ 	.word	0x000073b0
        /*0af0*/ 	.word	0x00000002
        /*0af4*/ 	.word	0x000000f8
        /*0af8*/ 	.short	0x010a
        /*0afa*/ 	.byte	0xff
	.zero		1


	//   ....[161]....
        /*0afc*/ 	.word	0x00007400
        /*0b00*/ 	.word	0x00000002
        /*0b04*/ 	.word	0x00000210
        /*0b08*/ 	.short	0x010a
        /*0b0a*/ 	.byte	0xff
	.zero		1


	//   ....[162]....
        /*0b0c*/ 	.word	0x00007460
        /*0b10*/ 	.word	0x00000000
        /*0b14*/ 	.word	0x00000000
        /*0b18*/ 	.short	0x010a
        /*0b1a*/ 	.byte	0xff
	.zero		1


	//   ....[163]....
        /*0b1c*/ 	.word	0x000074c0
        /*0b20*/ 	.word	0x00000000
        /*0b24*/ 	.word	0x00000000
        /*0b28*/ 	.short	0x010a
        /*0b2a*/ 	.byte	0xff
	.zero		1


	//   ....[164]....
        /*0b2c*/ 	.word	0x00007520
        /*0b30*/ 	.word	0x00000000
        /*0b34*/ 	.word	0x00000000
        /*0b38*/ 	.short	0x010a
        /*0b3a*/ 	.byte	0xff
	.zero		1


	//   ....[165]....
        /*0b3c*/ 	.word	0x00007580
        /*0b40*/ 	.word	0x00000000
        /*0b44*/ 	.word	0x00000000
        /*0b48*/ 	.short	0x010a
        /*0b4a*/ 	.byte	0xff
	.zero		1


	//   ....[166]....
        /*0b4c*/ 	.word	0x000075e0
        /*0b50*/ 	.word	0x00000000
        /*0b54*/ 	.word	0x00000000
        /*0b58*/ 	.short	0x010a
        /*0b5a*/ 	.byte	0xff
	.zero		1


	//   ....[167]....
        /*0b5c*/ 	.word	0x00007640
        /*0b60*/ 	.word	0x00000000
        /*0b64*/ 	.word	0x00000000
        /*0b68*/ 	.short	0x010a
        /*0b6a*/ 	.byte	0xff
	.zero		1


	//   ....[168]....
        /*0b6c*/ 	.word	0x000076a0
        /*0b70*/ 	.word	0x00000000
        /*0b74*/ 	.word	0x00000000
        /*0b78*/ 	.short	0x010a
        /*0b7a*/ 	.byte	0xff
	.zero		1


	//   ....[169]....
        /*0b7c*/ 	.word	0x00007700
        /*0b80*/ 	.word	0x00000000
        /*0b84*/ 	.word	0x00000000
        /*0b88*/ 	.short	0x010a
        /*0b8a*/ 	.byte	0xff
	.zero		1


	//   ....[170]....
        /*0b8c*/ 	.word	0x00007760
        /*0b90*/ 	.word	0x00000000
        /*0b94*/ 	.word	0x00000000
        /*0b98*/ 	.short	0x010a
        /*0b9a*/ 	.byte	0xff
	.zero		1


	//   ....[171]....
        /*0b9c*/ 	.word	0x000077c0
        /*0ba0*/ 	.word	0x00000000
        /*0ba4*/ 	.word	0x00000000
        /*0ba8*/ 	.short	0x010a
        /*0baa*/ 	.byte	0xff
	.zero		1


	//   ....[172]....
        /*0bac*/ 	.word	0x00007820
        /*0bb0*/ 	.word	0x00000000
        /*0bb4*/ 	.word	0x00000000
        /*0bb8*/ 	.short	0x010a
        /*0bba*/ 	.byte	0xff
	.zero		1


	//   ....[173]....
        /*0bbc*/ 	.word	0x00007880
        /*0bc0*/ 	.word	0x00000000
        /*0bc4*/ 	.word	0x00000000
        /*0bc8*/ 	.short	0x010a
        /*0bca*/ 	.byte	0xff
	.zero		1


	//   ....[174]....
        /*0bcc*/ 	.word	0x000078e0
        /*0bd0*/ 	.word	0x00000000
        /*0bd4*/ 	.word	0x00000000
        /*0bd8*/ 	.short	0x010a
        /*0bda*/ 	.byte	0xff
	.zero		1


	//   ....[175]....
        /*0bdc*/ 	.word	0x00007940
        /*0be0*/ 	.word	0x00000000
        /*0be4*/ 	.word	0x00000000
        /*0be8*/ 	.short	0x010a
        /*0bea*/ 	.byte	0xff
	.zero		1


	//   ....[176]....
        /*0bec*/ 	.word	0x000079a0
        /*0bf0*/ 	.word	0x00000000
        /*0bf4*/ 	.word	0x00000000
        /*0bf8*/ 	.short	0x010a
        /*0bfa*/ 	.byte	0xff
	.zero		1


	//   ....[177]....
        /*0bfc*/ 	.word	0x00007a00
        /*0c00*/ 	.word	0x00000000
        /*0c04*/ 	.word	0x00000000
        /*0c08*/ 	.short	0x010a
        /*0c0a*/ 	.byte	0xff
	.zero		1


	//   ....[178]....
        /*0c0c*/ 	.word	0x00007a60
        /*0c10*/ 	.word	0x00000000
        /*0c14*/ 	.word	0x00000000
        /*0c18*/ 	.short	0x010a
        /*0c1a*/ 	.byte	0xff
	.zero		1


	//   ....[179]....
        /*0c1c*/ 	.word	0x00007ac0
        /*0c20*/ 	.word	0x00000000
        /*0c24*/ 	.word	0x00000000
        /*0c28*/ 	.short	0x010a
        /*0c2a*/ 	.byte	0xff
	.zero		1


	//   ....[180]....
        /*0c2c*/ 	.word	0x00007b20
        /*0c30*/ 	.word	0x00000000
        /*0c34*/ 	.word	0x00000000
        /*0c38*/ 	.short	0x010a
        /*0c3a*/ 	.byte	0xff
	.zero		1


	//   ....[181]....
        /*0c3c*/ 	.word	0x00007b80
        /*0c40*/ 	.word	0x00000000
        /*0c44*/ 	.word	0x00000000
        /*0c48*/ 	.short	0x010a
        /*0c4a*/ 	.byte	0xff
	.zero		1


	//   ....[182]....
        /*0c4c*/ 	.word	0x00007be0
        /*0c50*/ 	.word	0x00000000
        /*0c54*/ 	.word	0x00000000
        /*0c58*/ 	.short	0x010a
        /*0c5a*/ 	.byte	0xff
	.zero		1


	//   ....[183]....
        /*0c5c*/ 	.word	0x00007c40
        /*0c60*/ 	.word	0x00000000
        /*0c64*/ 	.word	0x00000000
        /*0c68*/ 	.short	0x010a
        /*0c6a*/ 	.byte	0xff
	.zero		1


	//   ....[184]....
        /*0c6c*/ 	.word	0x00007ca0
        /*0c70*/ 	.word	0x00000000
        /*0c74*/ 	.word	0x00000000
        /*0c78*/ 	.short	0x010a
        /*0c7a*/ 	.byte	0xff
	.zero		1


	//   ....[185]....
        /*0c7c*/ 	.word	0x00007d00
        /*0c80*/ 	.word	0x00000000
        /*0c84*/ 	.word	0x00000000
        /*0c88*/ 	.short	0x010a
        /*0c8a*/ 	.byte	0xff
	.zero		1


	//   ....[186]....
        /*0c8c*/ 	.word	0x00007d60
        /*0c90*/ 	.word	0x00000000
        /*0c94*/ 	.word	0x00000000
        /*0c98*/ 	.short	0x010a
        /*0c9a*/ 	.byte	0xff
	.zero		1


	//   ....[187]....
        /*0c9c*/ 	.word	0x00007dc0
        /*0ca0*/ 	.word	0x00000000
        /*0ca4*/ 	.word	0x00000000
        /*0ca8*/ 	.short	0x010a
        /*0caa*/ 	.byte	0xff
	.zero		1


	//   ....[188]....
        /*0cac*/ 	.word	0x00007e20
        /*0cb0*/ 	.word	0x00000000
        /*0cb4*/ 	.word	0x00000000
        /*0cb8*/ 	.short	0x010a
        /*0cba*/ 	.byte	0xff
	.zero		1


	//   ....[189]....
        /*0cbc*/ 	.word	0x00007e80
        /*0cc0*/ 	.word	0x00000000
        /*0cc4*/ 	.word	0x00000000
        /*0cc8*/ 	.short	0x010a
        /*0cca*/ 	.byte	0xff
	.zero		1


	//   ....[190]....
        /*0ccc*/ 	.word	0x00007ee0
        /*0cd0*/ 	.word	0x00000000
        /*0cd4*/ 	.word	0x00000000
        /*0cd8*/ 	.short	0x010a
        /*0cda*/ 	.byte	0xff
	.zero		1


	//   ....[191]....
        /*0cdc*/ 	.word	0x00007f40
        /*0ce0*/ 	.word	0x00000000
        /*0ce4*/ 	.word	0x00000000
        /*0ce8*/ 	.short	0x010a
        /*0cea*/ 	.byte	0xff
	.zero		1


	//   ....[192]....
        /*0cec*/ 	.word	0x00007f90
        /*0cf0*/ 	.word	0x00000000
        /*0cf4*/ 	.word	0x00000270
        /*0cf8*/ 	.short	0x010a
        /*0cfa*/ 	.byte	0xff
	.zero		1


	//   ....[193]....
        /*0cfc*/ 	.word	0x00007ff0
        /*0d00*/ 	.word	0x00000000
        /*0d04*/ 	.word	0x00000220
        /*0d08*/ 	.short	0x010a
        /*0d0a*/ 	.byte	0xff
	.zero		1


	//   ....[194]....
        /*0d0c*/ 	.word	0x00008040
        /*0d10*/ 	.word	0x00000000
        /*0d14*/ 	.word	0x00000210
        /*0d18*/ 	.short	0x010a
        /*0d1a*/ 	.byte	0xff
	.zero		1


	//   ....[195]....
        /*0d1c*/ 	.word	0x000080a0
        /*0d20*/ 	.word	0x00000000
        /*0d24*/ 	.word	0x00000220
        /*0d28*/ 	.short	0x010a
        /*0d2a*/ 	.byte	0xff
	.zero		1


	//   ....[196]....
        /*0d2c*/ 	.word	0x000080f0
        /*0d30*/ 	.word	0x00000000
        /*0d34*/ 	.word	0x00000210
        /*0d38*/ 	.short	0x010a
        /*0d3a*/ 	.byte	0xff
	.zero		1


	//   ....[197]....
        /*0d3c*/ 	.word	0x00008150
        /*0d40*/ 	.word	0x00000003
        /*0d44*/ 	.word	0x00000250
        /*0d48*/ 	.short	0x010a
        /*0d4a*/ 	.byte	0xff
	.zero		1


	//   ....[198]....
        /*0d4c*/ 	.word	0x000081b0
        /*0d50*/ 	.word	0x00000000
        /*0d54*/ 	.word	0x00000000
        /*0d58*/ 	.short	0x010a
        /*0d5a*/ 	.byte	0xff
	.zero		1


	//   ....[199]....
        /*0d5c*/ 	.word	0x00008210
        /*0d60*/ 	.word	0x00000000
        /*0d64*/ 	.word	0x00000000
        /*0d68*/ 	.short	0x010a
        /*0d6a*/ 	.byte	0xff
	.zero		1


	//   ....[200]....
        /*0d6c*/ 	.word	0x00008270
        /*0d70*/ 	.word	0x00000000
        /*0d74*/ 	.word	0x00000000
        /*0d78*/ 	.short	0x010a
        /*0d7a*/ 	.byte	0xff
	.zero		1


	//   ....[201]....
        /*0d7c*/ 	.word	0x000082d0
        /*0d80*/ 	.word	0x00000000
        /*0d84*/ 	.word	0x00000000
        /*0d88*/ 	.short	0x010a
        /*0d8a*/ 	.byte	0xff
	.zero		1


	//   ....[202]....
        /*0d8c*/ 	.word	0x00008330
        /*0d90*/ 	.word	0x00000000
        /*0d94*/ 	.word	0x00000000
        /*0d98*/ 	.short	0x010a
        /*0d9a*/ 	.byte	0xff
	.zero		1


	//   ....[203]....
        /*0d9c*/ 	.word	0x00008380
        /*0da0*/ 	.word	0x00000000
        /*0da4*/ 	.word	0x00000210
        /*0da8*/ 	.short	0x010a
        /*0daa*/ 	.byte	0xff
	.zero		1


	//   ....[204]....
        /*0dac*/ 	.word	0x000083e0
        /*0db0*/ 	.word	0x00000000
        /*0db4*/ 	.word	0x00000208
        /*0db8*/ 	.short	0x010a
        /*0dba*/ 	.byte	0xff
	.zero		1


	//   ....[205]....
        /*0dbc*/ 	.word	0x00008440
        /*0dc0*/ 	.word	0x00000000
        /*0dc4*/ 	.word	0x000001f8
        /*0dc8*/ 	.short	0x010a
        /*0dca*/ 	.byte	0xff
	.zero		1


	//   ....[206]....
        /*0dcc*/ 	.word	0x00008490
        /*0dd0*/ 	.word	0x00000000
        /*0dd4*/ 	.word	0x00000210
        /*0dd8*/ 	.short	0x010a
        /*0dda*/ 	.byte	0xff
	.zero		1


	//   ....[207]....
        /*0ddc*/ 	.word	0x000084f0
        /*0de0*/ 	.word	0x00000000
        /*0de4*/ 	.word	0x000001f0
        /*0de8*/ 	.short	0x010a
        /*0dea*/ 	.byte	0xff
	.zero		1


	//   ....[208]....
        /*0dec*/ 	.word	0x00008550
        /*0df0*/ 	.word	0x00000003
        /*0df4*/ 	.word	0x00000230
        /*0df8*/ 	.short	0x010a
        /*0dfa*/ 	.byte	0xff
	.zero		1


	//----- nvinfo : EIATTR_NUM_MBARRIERS
	.align		4
.L_44:
        /*0dfc*/ 	.byte	0x03, 0x38
        /*0dfe*/ 	.short	0x0052


	//----- nvinfo : EIATTR_EXIT_INSTR_OFFSETS
	.align		4
        /*0e00*/ 	.byte	0x04, 0x1c
        /*0e02*/ 	.short	(.L_46 - .L_45)


	//   ....[0]....
.L_45:
        /*0e04*/ 	.word	0x00003740


	//   ....[1]....
        /*0e08*/ 	.word	0x00003c30


	//   ....[2]....
        /*0e0c*/ 	.word	0x00003c90


	//   ....[3]....
        /*0e10*/ 	.word	0x00004b00


	//   ....[4]....
        /*0e14*/ 	.word	0x00005710


	//   ....[5]....
        /*0e18*/ 	.word	0x00005750


	//   ....[6]....
        /*0e1c*/ 	.word	0x000072e0


	//----- nvinfo : EIATTR_MAX_THREADS
	.align		4
.L_46:
        /*0e20*/ 	.byte	0x04, 0x05
        /*0e22*/ 	.short	(.L_48 - .L_47)
.L_47:
        /*0e24*/ 	.word	0x00000100
        /*0e28*/ 	.word	0x00000001
        /*0e2c*/ 	.word	0x00000001


	//----- nvinfo : EIATTR_CRS_STACK_SIZE
	.align		4
.L_48:
        /*0e30*/ 	.byte	0x04, 0x1e
        /*0e32*/ 	.short	(.L_50 - .L_49)
.L_49:
        /*0e34*/ 	.word	0x00000000


	//----- nvinfo : EIATTR_CBANK_PARAM_SIZE
	.align		4
.L_50:
        /*0e38*/ 	.byte	0x03, 0x19
        /*0e3a*/ 	.short	0x0800


	//----- nvinfo : EIATTR_PARAM_CBANK
	.align		4
        /*0e3c*/ 	.byte	0x04, 0x0a
        /*0e3e*/ 	.short	(.L_52 - .L_51)
	.align		4
.L_51:
        /*0e40*/ 	.word	index@(.nv.constant0._ZN7cutlass13device_kernelINS_4gemm6kernel13GemmUniversalIN4cute5tupleIJiiiiEEENS1_10collective13CollectiveMmaINS1_35MainloopSm100TmaUmmaWarpSpecializedILi31ELi2ELi4ENS5_IJNS4_1CILi1EEESB_SB_EEEEENS5_IJNSA_ILi64EEENSA_ILi48EEESE_EEEaNS5_IJlSB_lEEEaSH_NS4_8TiledMMAINS4_8MMA_AtomIJNS4_15SM100_MMA_S8_SSIaaiLi64ELi48ELNS4_4UMMA5MajorE0ELSM_0ELNSL_8SaturateE0EEEEEENS4_6LayoutISC_NS5_IJNSA_ILi0EEESR_SR_EEEEENS5_IJNS4_10UnderscoreESU_SU_EEEEENS4_13SM90_TMA_LOADENS4_14ComposedLayoutINS4_7SwizzleILi2ELi4ELi3EEENS4_18smem_ptr_flag_bitsILi8EEENSQ_INS5_IJNSA_ILi8EEESE_EEENS5_IJSE_SB_EEEEEEEvNS4_8identityESX_S17_vS18_EENS_8epilogue10collective18CollectiveEpilogueINS1A_23Sm100TmaWarpSpecializedILi1ELi1ELi24ELb0ELb0EEEJSG_NS5_IJNSQ_ISE_SB_EENSQ_ISF_SB_EEEEEaSH_aSH_NS1A_6fusion15FusionCallbacksIS1E_NS1I_17LinearCombinationIaiaiLNS_15FloatRoundStyleE2EEESG_S1H_JEEENS4_5SM1004TMEM4LOAD25SM100_TMEM_LOAD_16dp32b8xESX_NSY_INSZ_ILi0ELi4ELi3EEES12_NSQ_INS5_IJS13_NSA_ILi16EEEEEENS5_IJS1T_SB_EEEEEEENS4_39AutoVectorizingCopyWithAssumedAlignmentILi128EEENS4_14SM90_TMA_STOREES1X_S1Z_S1Z_EEEvvEEEEvNT_6ParamsE)
        /*0e44*/ 	.short	0x0380
        /*0e46*/ 	.short	0x0800


	//----- nvinfo : EIATTR_SW_WAR
	.align		4
.L_52:
        /*0e48*/ 	.byte	0x04, 0x36
        /*0e4a*/ 	.short	(.L_54 - .L_53)
.L_53:
        /*0e4c*/ 	.word	0x00000008
.L_54:


//--------------------- .nv.callgraph             --------------------------
	.section	.nv.callgraph,"",@"SHT_CUDA_CALLGRAPH"
	.align	4
	.sectionentsize	8
	.align		4
        /*0000*/ 	.word	0x00000000
	.align		4
        /*0004*/ 	.word	0xffffffff
	.align		4
        /*0008*/ 	.word	index@(_ZN7cutlass13device_kernelINS_4gemm6kernel13GemmUniversalIN4cute5tupleIJiiiiEEENS1_10collective13CollectiveMmaINS1_35MainloopSm100TmaUmmaWarpSpecializedILi31ELi2ELi4ENS5_IJNS4_1CILi1EEESB_SB_EEEEENS5_IJNSA_ILi64EEENSA_ILi48EEESE_EEEaNS5_IJlSB_lEEEaSH_NS4_8TiledMMAINS4_8MMA_AtomIJNS4_15SM100_MMA_S8_SSIaaiLi64ELi48ELNS4_4UMMA5MajorE0ELSM_0ELNSL_8SaturateE0EEEEEENS4_6LayoutISC_NS5_IJNSA_ILi0EEESR_SR_EEEEENS5_IJNS4_10UnderscoreESU_SU_EEEEENS4_13SM90_TMA_LOADENS4_14ComposedLayoutINS4_7SwizzleILi2ELi4ELi3EEENS4_18smem_ptr_flag_bitsILi8EEENSQ_INS5_IJNSA_ILi8EEESE_EEENS5_IJSE_SB_EEEEEEEvNS4_8identityESX_S17_vS18_EENS_8epilogue10collective18CollectiveEpilogueINS1A_23Sm100TmaWarpSpecializedILi1ELi1ELi24ELb0ELb0EEEJSG_NS5_IJNSQ_ISE_SB_EENSQ_ISF_SB_EEEEEaSH_aSH_NS1A_6fusion15FusionCallbacksIS1E_NS1I_17LinearCombinationIaiaiLNS_15FloatRoundStyleE2EEESG_S1H_JEEENS4_5SM1004TMEM4LOAD25SM100_TMEM_LOAD_16dp32b8xESX_NSY_INSZ_ILi0ELi4ELi3EEES12_NSQ_INS5_IJS13_NSA_ILi16EEEEEENS5_IJS1T_SB_EEEEEEENS4_39AutoVectorizingCopyWithAssumedAlignmentILi128EEENS4_14SM90_TMA_STOREES1X_S1Z_S1Z_EEEvvEEEEvNT_6ParamsE)
	.align		4
        /*000c*/ 	.word	index@(__assertfail)
	.align		4
        /*0010*/ 	.word	0x00000000
	.align		4
        /*0014*/ 	.word	0xfffffffe
	.align		4
        /*0018*/ 	.word	0x00000000
	.align		4
        /*001c*/ 	.word	0xfffffffd
	.align		4
        /*0020*/ 	.word	0x00000000
	.align		4
        /*0024*/ 	.word	0xfffffffc


//--------------------- .nv.constant4             --------------------------
	.section	.nv.constant4,"a",@progbits
	.align	8
	.align		8
.nv.constant4:
        /*0000*/ 	.dword	__assertfail
	.align		8
        /*0008*/ 	.dword	__unnamed_1
	.align		8
        /*0010*/ 	.dword	_ZN40_INTERNAL_32d3892a_4_k_cu_502ecbc2_353264cuda3std3__45__cpo5beginE
	.align		8
        /*0018*/ 	.dword	_ZN40_INTERNAL_32d3892a_4_k_cu_502ecbc2_353264cuda3std3__45__cpo3endE
	.align		8
        /*0020*/ 	.dword	_ZN40_INTERNAL_32d3892a_4_k_cu_502ecbc2_353264cuda3std3__45__cpo6cbeginE
	.align		8
        /*0028*/ 	.dword	_ZN40_INTERNAL_32d3892a_4_k_cu_502ecbc2_353264cuda3std3__45__cpo4cendE
	.align		8
        /*0030*/ 	.dword	_ZN40_INTERNAL_32d3892a_4_k_cu_502ecbc2_353264cuda3std3__442_GLOBAL__N__32d3892a_4_k_cu_502ecbc2_353266ignoreE
	.align		8
        /*0038*/ 	.dword	_ZN40_INTERNAL_32d3892a_4_k_cu_502ecbc2_353264cuda3std3__419piecewise_constructE
	.align		8
        /*0040*/ 	.dword	_ZN40_INTERNAL_32d3892a_4_k_cu_502ecbc2_353264cuda3std3__48in_placeE
	.align		8
        /*0048*/ 	.dword	_ZN40_INTERNAL_32d3892a_4_k_cu_502ecbc2_353264cuda3std6ranges3__45__cpo4swapE
	.align		8
        /*0050*/ 	.dword	_ZN40_INTERNAL_32d3892a_4_k_cu_502ecbc2_353264cuda3std6ranges3__45__cpo9iter_moveE
	.align		8
        /*0058*/ 	.dword	_ZN40_INTERNAL_32d3892a_4_k_cu_502ecbc2_353264cute7productE
	.align		8
        /*0060*/ 	.dword	_ZN40_INTERNAL_32d3892a_4_k_cu_502ecbc2_353264cute1_E
	.align		8
        /*0068*/ 	.dword	$str$25
	.align		8
        /*0070*/ 	.dword	$str$26


//--------------------- .text._ZN7cutlass13device_kernelINS_4gemm6kernel13GemmUniversalIN4cute5tupleIJiiiiEEENS1_10collective13CollectiveMmaINS1_35MainloopSm100TmaUmmaWarpSpecializedILi31ELi2ELi4ENS5_IJNS4_1CILi1EEESB_SB_EEEEENS5_IJNSA_ILi64EEENSA_ILi48EEESE_EEEaNS5_IJlSB_lEEEaSH_NS4_8TiledMMAINS4_8MMA_AtomIJNS4_15SM100_MMA_S8_SSIaaiLi64ELi48ELNS4_4UMMA5MajorE0ELSM_0ELNSL_8SaturateE0EEEEEENS4_6LayoutISC_NS5_IJNSA_ILi0EEESR_SR_EEEEENS5_IJNS4_10UnderscoreESU_SU_EEEEENS4_13SM90_TMA_LOADENS4_14ComposedLayoutINS4_7SwizzleILi2ELi4ELi3EEENS4_18smem_ptr_flag_bitsILi8EEENSQ_INS5_IJNSA_ILi8EEESE_EEENS5_IJSE_SB_EEEEEEEvNS4_8identityESX_S17_vS18_EENS_8epilogue10collective18CollectiveEpilogueINS1A_23Sm100TmaWarpSpecializedILi1ELi1ELi24ELb0ELb0EEEJSG_NS5_IJNSQ_ISE_SB_EENSQ_ISF_SB_EEEEEaSH_aSH_NS1A_6fusion15FusionCallbacksIS1E_NS1I_17LinearCombinationIaiaiLNS_15FloatRoundStyleE2EEESG_S1H_JEEENS4_5SM1004TMEM4LOAD25SM100_TMEM_LOAD_16dp32b8xESX_NSY_INSZ_ILi0ELi4ELi3EEES12_NSQ_INS5_IJS13_NSA_ILi16EEEEEENS5_IJS1T_SB_EEEEEEENS4_39AutoVectorizingCopyWithAssumedAlignmentILi128EEENS4_14SM90_TMA_STOREES1X_S1Z_S1Z_EEEvvEEEEvNT_6ParamsE --------------------------
	.section	.text._ZN7cutlass13device_kernelINS_4gemm6kernel13GemmUniversalIN4cute5tupleIJiiiiEEENS1_10collective13CollectiveMmaINS1_35MainloopSm100TmaUmmaWarpSpecializedILi31ELi2ELi4ENS5_IJNS4_1CILi1EEESB_SB_EEEEENS5_IJNSA_ILi64EEENSA_ILi48EEESE_EEEaNS5_IJlSB_lEEEaSH_NS4_8TiledMMAINS4_8MMA_AtomIJNS4_15SM100_MMA_S8_SSIaaiLi64ELi48ELNS4_4UMMA5MajorE0ELSM_0ELNSL_8SaturateE0EEEEEENS4_6LayoutISC_NS5_IJNSA_ILi0EEESR_SR_EEEEENS5_IJNS4_10UnderscoreESU_SU_EEEEENS4_13SM90_TMA_LOADENS4_14ComposedLayoutINS4_7SwizzleILi2ELi4ELi3EEENS4_18smem_ptr_flag_bitsILi8EEENSQ_INS5_IJNSA_ILi8EEESE_EEENS5_IJSE_SB_EEEEEEEvNS4_8identityESX_S17_vS18_EENS_8epilogue10collective18CollectiveEpilogueINS1A_23Sm100TmaWarpSpecializedILi1ELi1ELi24ELb0ELb0EEEJSG_NS5_IJNSQ_ISE_SB_EENSQ_ISF_SB_EEEEEaSH_aSH_NS1A_6fusion15FusionCallbacksIS1E_NS1I_17LinearCombinationIaiaiLNS_15FloatRoundStyleE2EEESG_S1H_JEEENS4_5SM1004TMEM4LOAD25SM100_TMEM_LOAD_16dp32b8xESX_NSY_INSZ_ILi0ELi4ELi3EEES12_NSQ_INS5_IJS13_NSA_ILi16EEEEEENS5_IJS1T_SB_EEEEEEENS4_39AutoVectorizingCopyWithAssumedAlignmentILi128EEENS4_14SM90_TMA_STOREES1X_S1Z_S1Z_EEEvvEEEEvNT_6ParamsE,"ax",@progbits
	.align	128
.text._ZN7cutlass13device_kernelINS_4gemm6kernel13GemmUniversalIN4cute5tupleIJiiiiEEENS1_10collective13CollectiveMmaINS1_35MainloopSm100TmaUmmaWarpSpecializedILi31ELi2ELi4ENS5_IJNS4_1CILi1EEESB_SB_EEEEENS5_IJNSA_ILi64EEENSA_ILi48EEESE_EEEaNS5_IJlSB_lEEEaSH_NS4_8TiledMMAINS4_8MMA_AtomIJNS4_15SM100_MMA_S8_SSIaaiLi64ELi48ELNS4_4UMMA5MajorE0ELSM_0ELNSL_8SaturateE0EEEEEENS4_6LayoutISC_NS5_IJNSA_ILi0EEESR_SR_EEEEENS5_IJNS4_10UnderscoreESU_SU_EEEEENS4_13SM90_TMA_LOADENS4_14ComposedLayoutINS4_7SwizzleILi2ELi4ELi3EEENS4_18smem_ptr_flag_bitsILi8EEENSQ_INS5_IJNSA_ILi8EEESE_EEENS5_IJSE_SB_EEEEEEEvNS4_8identityESX_S17_vS18_EENS_8epilogue10collective18CollectiveEpilogueINS1A_23Sm100TmaWarpSpecializedILi1ELi1ELi24ELb0ELb0EEEJSG_NS5_IJNSQ_ISE_SB_EENSQ_ISF_SB_EEEEEaSH_aSH_NS1A_6fusion15FusionCallbacksIS1E_NS1I_17LinearCombinationIaiaiLNS_15FloatRoundStyleE2EEESG_S1H_JEEENS4_5SM1004TMEM4LOAD25SM100_TMEM_LOAD_16dp32b8xESX_NSY_INSZ_ILi0ELi4ELi3EEES12_NSQ_INS5_IJS13_NSA_ILi16EEEEEENS5_IJS1T_SB_EEEEEEENS4_39AutoVectorizingCopyWithAssumedAlignmentILi128EEENS4_14SM90_TMA_STOREES1X_S1Z_S1Z_EEEvvEEEEvNT_6ParamsE:
        .type           _ZN7cutlass13device_kernelINS_4gemm6kernel13GemmUniversalIN4cute5tupleIJiiiiEEENS1_10collective13CollectiveMmaINS1_35MainloopSm100TmaUmmaWarpSpecializedILi31ELi2ELi4ENS5_IJNS4_1CILi1EEESB_SB_EEEEENS5_IJNSA_ILi64EEENSA_ILi48EEESE_EEEaNS5_IJlSB_lEEEaSH_NS4_8TiledMMAINS4_8MMA_AtomIJNS4_15SM100_MMA_S8_SSIaaiLi64ELi48ELNS4_4UMMA5MajorE0ELSM_0ELNSL_8SaturateE0EEEEEENS4_6LayoutISC_NS5_IJNSA_ILi0EEESR_SR_EEEEENS5_IJNS4_10UnderscoreESU_SU_EEEEENS4_13SM90_TMA_LOADENS4_14ComposedLayoutINS4_7SwizzleILi2ELi4ELi3EEENS4_18smem_ptr_flag_bitsILi8EEENSQ_INS5_IJNSA_ILi8EEESE_EEENS5_IJSE_SB_EEEEEEEvNS4_8identityESX_S17_vS18_EENS_8epilogue10collective18CollectiveEpilogueINS1A_23Sm100TmaWarpSpecializedILi1ELi1ELi24ELb0ELb0EEEJSG_NS5_IJNSQ_ISE_SB_EENSQ_ISF_SB_EEEEEaSH_aSH_NS1A_6fusion15FusionCallbacksIS1E_NS1I_17LinearCombinationIaiaiLNS_15FloatRoundStyleE2EEESG_S1H_JEEENS4_5SM1004TMEM4LOAD25SM100_TMEM_LOAD_16dp32b8xESX_NSY_INSZ_ILi0ELi4ELi3EEES12_NSQ_INS5_IJS13_NSA_ILi16EEEEEENS5_IJS1T_SB_EEEEEEENS4_39AutoVectorizingCopyWithAssumedAlignmentILi128EEENS4_14SM90_TMA_STOREES1X_S1Z_S1Z_EEEvvEEEEvNT_6ParamsE,@function
        .size           _ZN7cutlass13device_kernelINS_4gemm6kernel13GemmUniversalIN4cute5tupleIJiiiiEEENS1_10collective13CollectiveMmaINS1_35MainloopSm100TmaUmmaWarpSpecializedILi31ELi2ELi4ENS5_IJNS4_1CILi1EEESB_SB_EEEEENS5_IJNSA_ILi64EEENSA_ILi48EEESE_EEEaNS5_IJlSB_lEEEaSH_NS4_8TiledMMAINS4_8MMA_AtomIJNS4_15SM100_MMA_S8_SSIaaiLi64ELi48ELNS4_4UMMA5MajorE0ELSM_0ELNSL_8SaturateE0EEEEEENS4_6LayoutISC_NS5_IJNSA_ILi0EEESR_SR_EEEEENS5_IJNS4_10UnderscoreESU_SU_EEEEENS4_13SM90_TMA_LOADENS4_14ComposedLayoutINS4_7SwizzleILi2ELi4ELi3EEENS4_18smem_ptr_flag_bitsILi8EEENSQ_INS5_IJNSA_ILi8EEESE_EEENS5_IJSE_SB_EEEEEEEvNS4_8identityESX_S17_vS18_EENS_8epilogue10collective18CollectiveEpilogueINS1A_23Sm100TmaWarpSpecializedILi1ELi1ELi24ELb0ELb0EEEJSG_NS5_IJNSQ_ISE_SB_EENSQ_ISF_SB_EEEEEaSH_aSH_NS1A_6fusion15FusionCallbacksIS1E_NS1I_17LinearCombinationIaiaiLNS_15FloatRoundStyleE2EEESG_S1H_JEEENS4_5SM1004TMEM4LOAD25SM100_TMEM_LOAD_16dp32b8xESX_NSY_INSZ_ILi0ELi4ELi3EEES12_NSQ_INS5_IJS13_NSA_ILi16EEEEEENS5_IJS1T_SB_EEEEEEENS4_39AutoVectorizingCopyWithAssumedAlignmentILi128EEENS4_14SM90_TMA_STOREES1X_S1Z_S1Z_EEEvvEEEEvNT_6ParamsE,(.L_x_209 - _ZN7cutlass13device_kernelINS_4gemm6kernel13GemmUniversalIN4cute5tupleIJiiiiEEENS1_10collective13CollectiveMmaINS1_35MainloopSm100TmaUmmaWarpSpecializedILi31ELi2ELi4ENS5_IJNS4_1CILi1EEESB_SB_EEEEENS5_IJNSA_ILi64EEENSA_ILi48EEESE_EEEaNS5_IJlSB_lEEEaSH_NS4_8TiledMMAINS4_8MMA_AtomIJNS4_15SM100_MMA_S8_SSIaaiLi64ELi48ELNS4_4UMMA5MajorE0ELSM_0ELNSL_8SaturateE0EEEEEENS4_6LayoutISC_NS5_IJNSA_ILi0EEESR_SR_EEEEENS5_IJNS4_10UnderscoreESU_SU_EEEEENS4_13SM90_TMA_LOADENS4_14ComposedLayoutINS4_7SwizzleILi2ELi4ELi3EEENS4_18smem_ptr_flag_bitsILi8EEENSQ_INS5_IJNSA_ILi8EEESE_EEENS5_IJSE_SB_EEEEEEEvNS4_8identityESX_S17_vS18_EENS_8epilogue10collective18CollectiveEpilogueINS1A_23Sm100TmaWarpSpecializedILi1ELi1ELi24ELb0ELb0EEEJSG_NS5_IJNSQ_ISE_SB_EENSQ_ISF_SB_EEEEEaSH_aSH_NS1A_6fusion15FusionCallbacksIS1E_NS1I_17LinearCombinationIaiaiLNS_15FloatRoundStyleE2EEESG_S1H_JEEENS4_5SM1004TMEM4LOAD25SM100_TMEM_LOAD_16dp32b8xESX_NSY_INSZ_ILi0ELi4ELi3EEES12_NSQ_INS5_IJS13_NSA_ILi16EEEEEENS5_IJS1T_SB_EEEEEEENS4_39AutoVectorizingCopyWithAssumedAlignmentILi128EEENS4_14SM90_TMA_STOREES1X_S1Z_S1Z_EEEvvEEEEvNT_6ParamsE)
        .other          _ZN7cutlass13device_kernelINS_4gemm6kernel13GemmUniversalIN4cute5tupleIJiiiiEEENS1_10collective13CollectiveMmaINS1_35MainloopSm100TmaUmmaWarpSpecializedILi31ELi2ELi4ENS5_IJNS4_1CILi1EEESB_SB_EEEEENS5_IJNSA_ILi64EEENSA_ILi48EEESE_EEEaNS5_IJlSB_lEEEaSH_NS4_8TiledMMAINS4_8MMA_AtomIJNS4_15SM100_MMA_S8_SSIaaiLi64ELi48ELNS4_4UMMA5MajorE0ELSM_0ELNSL_8SaturateE0EEEEEENS4_6LayoutISC_NS5_IJNSA_ILi0EEESR_SR_EEEEENS5_IJNS4_10UnderscoreESU_SU_EEEEENS4_13SM90_TMA_LOADENS4_14ComposedLayoutINS4_7SwizzleILi2ELi4ELi3EEENS4_18smem_ptr_flag_bitsILi8EEENSQ_INS5_IJNSA_ILi8EEESE_EEENS5_IJSE_SB_EEEEEEEvNS4_8identityESX_S17_vS18_EENS_8epilogue10collective18CollectiveEpilogueINS1A_23Sm100TmaWarpSpecializedILi1ELi1ELi24ELb0ELb0EEEJSG_NS5_IJNSQ_ISE_SB_EENSQ_ISF_SB_EEEEEaSH_aSH_NS1A_6fusion15FusionCallbacksIS1E_NS1I_17LinearCombinationIaiaiLNS_15FloatRoundStyleE2EEESG_S1H_JEEENS4_5SM1004TMEM4LOAD25SM100_TMEM_LOAD_16dp32b8xESX_NSY_INSZ_ILi0ELi4ELi3EEES12_NSQ_INS5_IJS13_NSA_ILi16EEEEEENS5_IJS1T_SB_EEEEEEENS4_39AutoVectorizingCopyWithAssumedAlignmentILi128EEENS4_14SM90_TMA_STOREES1X_S1Z_S1Z_EEEvvEEEEvNT_6ParamsE,@"STO_CUDA_ENTRY STV_DEFAULT"
_ZN7cutlass13device_kernelINS_4gemm6kernel13GemmUniversalIN4cute5tupleIJiiiiEEENS1_10collective13CollectiveMmaINS1_35MainloopSm100TmaUmmaWarpSpecializedILi31ELi2ELi4ENS5_IJNS4_1CILi1EEESB_SB_EEEEENS5_IJNSA_ILi64EEENSA_ILi48EEESE_EEEaNS5_IJlSB_lEEEaSH_NS4_8TiledMMAINS4_8MMA_AtomIJNS4_15SM100_MMA_S8_SSIaaiLi64ELi48ELNS4_4UMMA5MajorE0ELSM_0ELNSL_8SaturateE0EEEEEENS4_6LayoutISC_NS5_IJNSA_ILi0EEESR_SR_EEEEENS5_IJNS4_10UnderscoreESU_SU_EEEEENS4_13SM90_TMA_LOADENS4_14ComposedLayoutINS4_7SwizzleILi2ELi4ELi3EEENS4_18smem_ptr_flag_bitsILi8EEENSQ_INS5_IJNSA_ILi8EEESE_EEENS5_IJSE_SB_EEEEEEEvNS4_8identityESX_S17_vS18_EENS_8epilogue10collective18CollectiveEpilogueINS1A_23Sm100TmaWarpSpecializedILi1ELi1ELi24ELb0ELb0EEEJSG_NS5_IJNSQ_ISE_SB_EENSQ_ISF_SB_EEEEEaSH_aSH_NS1A_6fusion15FusionCallbacksIS1E_NS1I_17LinearCombinationIaiaiLNS_15FloatRoundStyleE2EEESG_S1H_JEEENS4_5SM1004TMEM4LOAD25SM100_TMEM_LOAD_16dp32b8xESX_NSY_INSZ_ILi0ELi4ELi3EEES12_NSQ_INS5_IJS13_NSA_ILi16EEEEEENS5_IJS1T_SB_EEEEEEENS4_39AutoVectorizingCopyWithAssumedAlignmentILi128EEENS4_14SM90_TMA_STOREES1X_S1Z_S1Z_EEEvvEEEEvNT_6ParamsE:
[----:B------:R-:W1:Y:S01]  /*0000*/  LDC R1, c[0x0][0x37c] ;  /* 0x0000df00ff017b82 */ /* 0x000e620000000800 */
[----:B------:R-:W2:Y:S01]  /*0010*/  S2R R81, SR_TID.X ;  /* 0x0000000000517919 */ /* 0x000ea20000002100 */
[----:B------:R-:W3:Y:S01]  /*0020*/  LDCU.64 UR4, c[0x0][0x890] ;  /* 0x00011200ff0477ac */ /* 0x000ee20008000a00 */
[----:B------:R-:W-:Y:S02]  /*0030*/  PRMT R70, RZ, 0x7610, R70 ;  /* 0x00007610ff467816 */ /* 0x000fe40000000046 */
[----:B------:R-:W-:Y:S01]  /*0040*/  ELECT P5, URZ, PT ;  /* 0x0000000000ff782f */ /* 0x000fe200038a0000 */
[----:B------:R-:W4:Y:S01]  /*0050*/  LDCU.64 UR44, c[0x0][0x358] ;  /* 0x00006b00ff2c77ac */ /* 0x000f220008000a00 */
[----:B---3--:R-:W-:-:S04]  /*0060*/  UISETP.NE.U32.AND UP0, UPT, UR4, URZ, UPT ;  /* 0x000000ff0400728c */ /* 0x008fc8000bf05070 */
[----:B------:R-:W-:Y:S01]  /*0070*/  UISETP.NE.AND.EX UP0, UPT, UR5, URZ, UPT, UP0 ;  /* 0x000000ff0500728c */ /* 0x000fe2000bf05300 */
[----:B--2---:R-:W-:-:S05]  /*0080*/  SHF.R.U32.HI R76, RZ, 0x5, R81 ;  /* 0x00000005ff4c7819 */ /* 0x004fca0000011651 */
[----:B------:R-:W2:Y:S02]  /*0090*/  SHFL.IDX PT, R0, R76, RZ, 0x1f ;  /* 0x00001fff4c007589 */ /* 0x000ea400000e0000 */
[----:B--2---:R-:W-:Y:S01]  /*00a0*/  R2UR UR8, R0 ;  /* 0x00000000000872ca */ /* 0x004fe200000e0000 */
[----:B-1--4-:R-:W-:-:S14]  /*00b0*/  BRA.U UP0, `(.L_x_0) ;  /* 0x00000001002c7547 */ /* 0x012fdc000b800000 */
[----:B------:R-:W1:Y:S02]  /*00c0*/  LDCU.64 UR6, c[0x0][0x888] ;  /* 0x00011100ff0677ac */ /* 0x000e640008000a00 */
[----:B-1----:R-:W-:-:S04]  /*00d0*/  UISETP.NE.U32.AND UP0, UPT, UR6, URZ, UPT ;  /* 0x000000ff0600728c */ /* 0x002fc8000bf05070 */
[----:B------:R-:W-:-:S09]  /*00e0*/  UISETP.NE.AND.EX UP0, UPT, UR7, URZ, UPT, UP0 ;  /* 0x000000ff0700728c */ /* 0x000fd2000bf05300 */
[----:B------:R-:W-:Y:S05]  /*00f0*/  BRA.U !UP0, `(.L_x_1) ;  /* 0x0000000108147547 */ /* 0x000fea000b800000 */
[----:B------:R-:W1:Y:S02]  /*0100*/  LDC.64 R2, c[0x0][0x888] ;  /* 0x00022200ff027b82 */ /* 0x000e640000000a00 */
[----:B-1----:R-:W2:Y:S01]  /*0110*/  LDG.E R0, desc[UR44][R2.64] ;  /* 0x0000002c02007981 */ /* 0x002ea2000c1e1900 */
[----:B------:R-:W-:Y:S01]  /*0120*/  HFMA2 R70, -RZ, RZ, 0, 5.9604644775390625e-08 ;  /* 0x00000001ff467431 */ /* 0x000fe200000001ff */
[----:B--2---:R-:W-:Y:S01]  /*0130*/  R2UR UR39, R0 ;  /* 0x00000000002772ca */ /* 0x004fe200000e0000 */
[----:B------:R-:W-:Y:S05]  /*0140*/  BRA `(.L_x_0) ;  /* 0x0000000000087947 */ /* 0x000fea0003800000 */
.L_x_1:
[----:B------:R-:W-:Y:S01]  /*0150*/  HFMA2 R70, -RZ, RZ, 0, 5.9604644775390625e-08 ;  /* 0x00000001ff467431 */ /* 0x000fe200000001ff */
[----:B------:R-:W1:Y:S02]  /*0160*/  LDCU UR39, c[0x0][0x880] ;  /* 0x00011000ff2777ac */ /* 0x000e640008000800 */
.L_x_0:
[----:B------:R-:W2:Y:S02]  /*0170*/  LDCU.64 UR6, c[0x0][0x8b0] ;  /* 0x00011600ff0677ac */ /* 0x000ea40008000a00 */
[----:B--2---:R-:W-:-:S04]  /*0180*/  UISETP.NE.U32.AND UP0, UPT, UR6, URZ, UPT ;  /* 0x000000ff0600728c */ /* 0x004fc8000bf05070 */
[----:B------:R-:W-:-:S09]  /*0190*/  UISETP.NE.AND.EX UP0, UPT, UR7, URZ, UPT, UP0 ;  /* 0x000000ff0700728c */ /* 0x000fd2000bf05300 */
[----:B------:R-:W-:Y:S05]  /*01a0*/  BRA.U UP0, `(.L_x_2) ;  /* 0x0000000100207547 */ /* 0x000fea000b800000 */
[----:B------:R-:W2:Y:S02]  /*01b0*/  LDCU.64 UR6, c[0x0][0x8a8] ;  /* 0x00011500ff0677ac */ /* 0x000ea40008000a00 */
[----:B--2---:R-:W-:-:S04]  /*01c0*/  UISETP.NE.U32.AND UP0, UPT, UR6, URZ, UPT ;  /* 0x000000ff0600728c */ /* 0x004fc8000bf05070 */
[----:B------:R-:W-:-:S09]  /*01d0*/  UISETP.NE.AND.EX UP0, UPT, UR7, URZ, UPT, UP0 ;  /* 0x000000ff0700728c */ /* 0x000fd2000bf05300 */
[----:B------:R-:W-:Y:S05]  /*01e0*/  BRA.U !UP0, `(.L_x_3) ;  /* 0x00000001080c7547 */ /* 0x000fea000b800000 */
[----:B------:R-:W2:Y:S02]  /*01f0*/  LDC.64 R42, c[0x0][0x8a8] ;  /* 0x00022a00ff2a7b82 */ /* 0x000ea40000000a00 */
[----:B--2---:R2:W5:Y:S01]  /*0200*/  LDG.E R42, desc[UR44][R42.64] ;  /* 0x0000002c2a2a7981 */ /* 0x004562000c1e1900 */
[----:B------:R-:W-:Y:S05]  /*0210*/  BRA `(.L_x_2) ;  /* 0x0000000000047947 */ /* 0x000fea0003800000 */
.L_x_3:
[----:B------:R-:W3:Y:S02]  /*0220*/  LDC R42, c[0x0][0x8a0] ;  /* 0x00022800ff2a7b82 */ /* 0x000ee40000000800 */
.L_x_2:
[----:B------:R-:W-:Y:S01]  /*0230*/  IMAD.U32 R0, RZ, RZ, UR8 ;  /* 0x00000008ff007e24 */ /* 0x000fe2000f8e00ff */
[----:B------:R-:W-:Y:S04]  /*0240*/  BSSY.RECONVERGENT B0, `(.L_x_4) ;  /* 0x000000c000007945 */ /* 0x000fe80003800200 */
[C---:B------:R-:W-:Y:S02]  /*0250*/  ISETP.NE.OR P1, PT, R0.reuse, 0x1, !P5 ;  /* 0x000000010000780c */ /* 0x040fe40006f25670 */
[----:B------:R-:W-:-:S11]  /*0260*/  ISETP.NE.OR P0, PT, R0, 0x3, !P5 ;  /* 0x000000030000780c */ /* 0x000fd60006f05670 */
[----:B------:R-:W-:Y:S05]  /*0270*/  @P1 BRA `(.L_x_5) ;  /* 0x0000000000201947 */ /* 0x000fea0003800000 */
[----:B------:R-:W4:Y:S02]  /*0280*/  LDCU.64 UR6, c[0x0][0x348] ;  /* 0x00006900ff0677ac */ /* 0x000f240008000a00 */
[----:B----4-:R-:W-:Y:S02]  /*0290*/  UIADD3 UR10, UP1, UPT, UR6, 0x80, URZ ;  /* 0x00000080060a7890 */ /* 0x010fe4000ff3e0ff */
[----:B------:R-:W-:Y:S02]  /*02a0*/  UIADD3 UR6, UP0, UPT, UR6, 0x180, URZ ;  /* 0x0000018006067890 */ /* 0x000fe4000ff1e0ff */
[----:B------:R-:W-:Y:S02]  /*02b0*/  UIADD3.X UR11, UPT, UPT, URZ, UR7, URZ, UP1, !UPT ;  /* 0x00000007ff0b7290 */ /* 0x000fe40008ffe4ff */
[----:B------:R-:W-:-:S07]  /*02c0*/  UIADD3.X UR7, UPT, UPT, URZ, UR7, URZ, UP0, !UPT ;  /* 0x00000007ff077290 */ /* 0x000fce00087fe4ff */
[----:B------:R4:W-:Y:S02]  /*02d0*/  UTMACCTL.PF [UR10] ;  /* 0x000000000a0079b9 */ /* 0x0009e40008040000 */
[----:B------:R4:W-:Y:S02]  /*02e0*/  UTMACCTL.PF [UR6] ;  /* 0x00000000060079b9 */ /* 0x0009e40008040000 */
[----:B----4-:R-:W-:Y:S01]  /*02f0*/  NOP ;  /* 0x0000000000007918 */ /* 0x010fe20000000000 */
.L_x_5:
[----:B-1----:R-:W-:Y:S05]  /*0300*/  BSYNC.RECONVERGENT B0 ;  /* 0x0000000000007941 */ /* 0x002fea0003800200 */
.L_x_4:
[----:B------:R-:W-:Y:S04]  /*0310*/  BSSY.RECONVERGENT B0, `(.L_x_6) ;  /* 0x000000a000007945 */ /* 0x000fe80003800200 */
[----:B------:R-:W-:Y:S05]  /*0320*/  @P0 BRA `(.L_x_7) ;  /* 0x0000000000200947 */ /* 0x000fea0003800000 */
[----:B------:R-:W1:Y:S02]  /*0330*/  LDCU.64 UR6, c[0x0][0x348] ;  /* 0x00006900ff0677ac */ /* 0x000e640008000a00 */
[----:B-1----:R-:W-:Y:S02]  /*0340*/  UIADD3 UR10, UP1, UPT, UR6, 0x580, URZ ;  /* 0x00000580060a7890 */ /* 0x002fe4000ff3e0ff */
[----:B------:R-:W-:Y:S02]  /*0350*/  UIADD3 UR6, UP0, UPT, UR6, 0x680, URZ ;  /* 0x0000068006067890 */ /* 0x000fe4000ff1e0ff */
[----:B------:R-:W-:Y:S02]  /*0360*/  UIADD3.X UR11, UPT, UPT, URZ, UR7, URZ, UP1, !UPT ;  /* 0x00000007ff0b7290 */ /* 0x000fe40008ffe4ff */
[----:B------:R-:W-:-:S07]  /*0370*/  UIADD3.X UR7, UPT, UPT, URZ, UR7, URZ, UP0, !UPT ;  /* 0x00000007ff077290 */ /* 0x000fce00087fe4ff */
[----:B------:R1:W-:Y:S02]  /*0380*/  UTMACCTL.PF [UR10] ;  /* 0x000000000a0079b9 */ /* 0x0003e40008040000 */
[----:B------:R1:W-:Y:S02]  /*0390*/  UTMACCTL.PF [UR6] ;  /* 0x00000000060079b9 */ /* 0x0003e40008040000 */
[----:B-1----:R-:W-:Y:S01]  /*03a0*/  NOP ;  /* 0x0000000000007918 */ /* 0x002fe20000000000 */
.L_x_7:
[----:B------:R-:W-:Y:S05]  /*03b0*/  BSYNC.RECONVERGENT B0 ;  /* 0x0000000000007941 */ /* 0x000fea0003800200 */
.L_x_6:
[----:B------:R-:W1:Y:S01]  /*03c0*/  LDCU.64 UR6, c[0x0][0x888] ;  /* 0x00011100ff0677ac */ /* 0x000e620008000a00 */
[----:B------:R-:W-:Y:S02]  /*03d0*/  UISETP.EQ.U32.AND UP1, UPT, UR4, URZ, UPT ;  /* 0x000000ff0400728c */ /* 0x000fe4000bf22070 */
[----:B------:R-:W-:Y:S02]  /*03e0*/  UPLOP3.LUT UP2, UPT, UPT, UPT, UPT, 0x80, 0x8 ;  /* 0x000000000008789c */ /* 0x000fe40003f4f070 */
[----:B-1----:R-:W-:-:S04]  /*03f0*/  UISETP.NE.U32.AND UP0, UPT, UR6, URZ, UPT ;  /* 0x000000ff0600728c */ /* 0x002fc8000bf05070 */
[----:B------:R-:W-:-:S04]  /*0400*/  UISETP.NE.AND.EX UP0, UPT, UR7, URZ, UPT, UP0 ;  /* 0x000000ff0700728c */ /* 0x000fc8000bf05300 */
[----:B------:R-:W-:-:S04]  /*0410*/  UISETP.EQ.OR.EX UP3, UPT, UR5, URZ, !UP0, UP1 ;  /* 0x000000ff0500728c */ /* 0x000fc8000c762710 */
[----:B------:R-:W-:-:S05]  /*0420*/  UP2UR UR47, UPR, URZ, 0x8 ;  /* 0x00000008ff2f7883 */ /* 0x000fca0008000000 */
[----:B------:R-:W-:Y:S07]  /*0430*/  BRA.U !UP3, `(.L_x_8) ;  /* 0x000000010b1c7547 */ /* 0x000fee000b800000 */
[----:B------:R-:W-:Y:S02]  /*0440*/  UISETP.NE.U32.AND UP2, UPT, UR4, URZ, UPT ;  /* 0x000000ff0400728c */ /* 0x000fe4000bf45070 */
[----:B------:R-:W-:Y:S02]  /*0450*/  UISETP.NE.AND UP1, UPT, UR39, URZ, UPT ;  /* 0x000000ff2700728c */ /* 0x000fe4000bf25270 */
[----:B------:R-:W-:Y:S02]  /*0460*/  UISETP.NE.AND.EX UP2, UPT, UR5, URZ, UPT, UP2 ;  /* 0x000000ff0500728c */ /* 0x000fe4000bf45320 */
[----:B------:R-:W-:-:S09]  /*0470*/  USEL UR4, URZ, 0xffffffff, UP0 ;  /* 0xffffffffff047887 */ /* 0x000fd20008000000 */
[----:B------:R-:W-:-:S04]  /*0480*/  @!UP2 USEL UR4, URZ, 0xffffffff, UP1 ;  /* 0xffffffffff04a887 */ /* 0x000fc80008800000 */
[----:B------:R-:W-:-:S04]  /*0490*/  ULOP3.LUT UR4, UR4, 0x1, URZ, 0xc0, !UPT ;  /* 0x0000000104047892 */ /* 0x000fc8000f8ec0ff */
[----:B------:R-:W-:-:S11]  /*04a0*/  UISETP.NE.U32.AND UP2, UPT, UR4, 0x1, UPT ;  /* 0x000000010400788c */ /* 0x000fd6000bf45070 */
.L_x_8:
[----:B------:R-:W1:Y:S01]  /*04b0*/  SHFL.IDX PT, R2, R76, RZ, 0x1f ;  /* 0x00001fff4c027589 */ /* 0x000e6200000e0000 */
[----:B------:R-:W-:-:S04]  /*04c0*/  UISETP.NE.AND UP1, UPT, UR8, 0x2, UPT ;  /* 0x000000020800788c */ /* 0x000fc8000bf25270 */
[----:B------:R-:W-:Y:S01]  /*04d0*/  USEL UR6, URZ, 0x1, UP1 ;  /* 0x00000001ff067887 */ /* 0x000fe20008800000 */
[----:B-1----:R-:W-:-:S13]  /*04e0*/  ISETP.NE.AND P0, PT, R2, RZ, PT ;  /* 0x000000ff0200720c */ /* 0x002fda0003f05270 */
[----:B------:R-:W-:Y:S05]  /*04f0*/  @P0 BRA `(.L_x_9) ;  /* 0x00000004002c0947 */ /* 0x000fea0003800000 */
[----:B------:R-:W-:Y:S01]  /*0500*/  ELECT P0, URZ, PT ;  /* 0x0000000000ff782f */ /* 0x000fe20003800000 */
[----:B------:R-:W-:-:S12]  /*0510*/  BSSY.RECONVERGENT B0, `(.L_x_9) ;  /* 0x0000049000007945 */ /* 0x000fd80003800200 */
[----:B------:R-:W-:Y:S05]  /*0520*/  @!P0 BRA `(.L_x_10) ;  /* 0x00000004001c8947 */ /* 0x000fea0003800000 */
[----:B------:R-:W1:Y:S01]  /*0530*/  S2UR UR5, SR_CgaCtaId ;  /* 0x00000000000579c3 */ /* 0x000e620000008800 */
[----:B------:R-:W-:Y:S01]  /*0540*/  UMOV UR7, 0x400 ;  /* 0x0000040000077882 */ /* 0x000fe20000000000 */
[----:B------:R-:W-:Y:S02]  /*0550*/  UMOV UR4, 0x1 ;  /* 0x0000000100047882 */ /* 0x000fe40000000000 */
[----:B------:R-:W-:-:S04]  /*0560*/  UIADD3 UR10, UPT, UPT, -UR4, 0x100000, URZ ;  /* 0x00100000040a7890 */ /* 0x000fc8000fffe1ff */
[----:B------:R-:W-:Y:S02]  /*0570*/  USHF.L.U32 UR11, UR10, 0xb, URZ ;  /* 0x0000000b0a0b7899 */ /* 0x000fe400080006ff */
[----:B------:R-:W-:Y:S02]  /*0580*/  USHF.L.U32 UR10, UR10, 0x1, URZ ;  /* 0x000000010a0a7899 */ /* 0x000fe400080006ff */
[----:B-1----:R-:W-:Y:S01]  /*0590*/  ULEA UR5, UR5, UR7, 0x18 ;  /* 0x0000000705057291 */ /* 0x002fe2000f8ec0ff */
[----:B------:R-:W1:Y:S11]  /*05a0*/  FENCE.VIEW.ASYNC.S ;  /* 0x00000000000073c6 */ /* 0x000e760000000000 */
[----:B-1----:R1:W4:Y:S01]  /*05b0*/  SYNCS.EXCH.64 URZ, [UR5], UR10 ;  /* 0x0000000a05ff75b2 */ /* 0x0023220008000100 */
[----:B------:R1:W1:Y:S01]  /*05c0*/  SYNCS.EXCH.64 URZ, [UR5+0xf8], UR10 ;  /* 0x0000f80a05ff75b2 */ /* 0x0002620008000100 */
        /* <DEDUP_REMOVED lines=60> */
[----:B----4-:R-:W-:Y:S01]  /*0990*/  NOP ;  /* 0x0000000000007918 */ /* 0x010fe20000000000 */
.L_x_10:
[----:B-1----:R-:W-:Y:S05]  /*09a0*/  BSYNC.RECONVERGENT B0 ;  /* 0x0000000000007941 */ /* 0x002fea0003800200 */
.L_x_9:
[----:B------:R-:W1:Y:S01]  /*09b0*/  SHFL.IDX PT, R2, R76, RZ, 0x1f ;  /* 0x00001fff4c027589 */ /* 0x000e6200000e0000 */
[----:B------:R-:W-:Y:S01]  /*09c0*/  NOP ;  /* 0x0000000000007918 */ /* 0x000fe20000000000 */
[----:B-1----:R-:W-:-:S13]  /*09d0*/  ISETP.NE.AND P0, PT, R2, 0x1, PT ;  /* 0x000000010200780c */ /* 0x002fda0003f05270 */
[----:B------:R-:W-:Y:S05]  /*09e0*/  @P0 BRA `(.L_x_11) ;  /* 0x0000000000400947 */ /* 0x000fea0003800000 */
[----:B------:R-:W1:Y:S01]  /*09f0*/  S2UR UR7, SR_CgaCtaId ;  /* 0x00000000000779c3 */ /* 0x000e620000008800 */
[----:B------:R-:W-:Y:S01]  /*0a00*/  UMOV UR9, 0x400 ;  /* 0x0000040000097882 */ /* 0x000fe20000000000 */
[----:B------:R-:W-:Y:S01]  /*0a10*/  UMOV UR5, 0x20 ;  /* 0x0000002000057882 */ /* 0x000fe20000000000 */
[----:B------:R-:W-:Y:S01]  /*0a20*/  UMOV UR4, 0x80 ;  /* 0x0000008000047882 */ /* 0x000fe20000000000 */
[----:B------:R-:W-:-:S04]  /*0a30*/  UIADD3 UR10, UPT, UPT, -UR5, 0x100000, URZ ;  /* 0x00100000050a7890 */ /* 0x000fc8000fffe1ff */
[----:B------:R-:W-:Y:S02]  /*0a40*/  USHF.L.U32 UR11, UR10, 0xb, URZ ;  /* 0x0000000b0a0b7899 */ /* 0x000fe400080006ff */
[----:B------:R-:W-:Y:S02]  /*0a50*/  USHF.L.U32 UR10, UR10, 0x1, URZ ;  /* 0x000000010a0a7899 */ /* 0x000fe400080006ff */
[----:B------:R-:W-:-:S04]  /*0a60*/  UIADD3 UR4, UPT, UPT, -UR4, 0x100000, URZ ;  /* 0x0010000004047890 */ /* 0x000fc8000fffe1ff */
[----:B------:R-:W-:Y:S02]  /*0a70*/  USHF.L.U32 UR5, UR4, 0xb, URZ ;  /* 0x0000000b04057899 */ /* 0x000fe400080006ff */
[----:B------:R-:W-:Y:S01]  /*0a80*/  USHF.L.U32 UR4, UR4, 0x1, URZ ;  /* 0x0000000104047899 */ /* 0x000fe200080006ff */
[----:B------:R-:W-:Y:S01]  /*0a90*/  ELECT P0, URZ, PT ;  /* 0x0000000000ff782f */ /* 0x000fe20003800000 */
[----:B-1----:R-:W-:Y:S01]  /*0aa0*/  ULEA UR7, UR7, UR9, 0x18 ;  /* 0x0000000907077291 */ /* 0x002fe2000f8ec0ff */
[----:B------:R-:W1:Y:S11]  /*0ab0*/  FENCE.VIEW.ASYNC.S ;  /* 0x00000000000073c6 */ /* 0x000e760000000000 */
[----:B-1----:R1:W4:Y:S01]  /*0ac0*/  SYNCS.EXCH.64 URZ, [UR7+0x1f0], UR10 ;  /* 0x0001f00a07ff75b2 */ /* 0x0023220008000100 */
[----:B------:R1:W1:Y:S01]  /*0ad0*/  SYNCS.EXCH.64 URZ, [UR7+0x1f8], UR4 ;  /* 0x0001f80407ff75b2 */ /* 0x0002620008000100 */
[----:B------:R-:W-:Y:S01]  /*0ae0*/  NOP ;  /* 0x0000000000007918 */ /* 0x000fe20000000000 */
.L_x_11:
[----:B------:R-:W2:Y:S01]  /*0af0*/  SHFL.IDX PT, R2, R76, RZ, 0x1f ;  /* 0x00001fff4c027589 */ /* 0x000ea200000e0000 */
[----:B------:R-:W-:Y:S01]  /*0b00*/  NOP ;  /* 0x0000000000007918 */ /* 0x000fe20000000000 */
[----:B--2---:R-:W-:-:S13]  /*0b10*/  ISETP.NE.AND P0, PT, R2, 0x3, PT ;  /* 0x000000030200780c */ /* 0x004fda0003f05270 */
[----:B------:R-:W-:Y:S05]  /*0b20*/  @P0 BRA `(.L_x_12) ;  /* 0x0000000000300947 */ /* 0x000fea0003800000 */
[----:B-1----:R-:W1:Y:S01]  /*0b30*/  S2UR UR5, SR_CgaCtaId ;  /* 0x00000000000579c3 */ /* 0x002e620000008800 */
[----:B------:R-:W-:Y:S01]  /*0b40*/  UMOV UR7, 0x400 ;  /* 0x0000040000077882 */ /* 0x000fe20000000000 */
[----:B------:R-:W-:Y:S01]  /*0b50*/  UMOV UR4, 0x20 ;  /* 0x0000002000047882 */ /* 0x000fe20000000000 */
[----:B------:R-:W-:Y:S01]  /*0b60*/  ELECT P0, URZ, PT ;  /* 0x0000000000ff782f */ /* 0x000fe20003800000 */
[----:B------:R-:W-:-:S04]  /*0b70*/  UIADD3 UR10, UPT, UPT, -UR4, 0x100000, URZ ;  /* 0x00100000040a7890 */ /* 0x000fc8000fffe1ff */
[----:B------:R-:W-:Y:S02]  /*0b80*/  USHF.L.U32 UR11, UR10, 0xb, URZ ;  /* 0x0000000b0a0b7899 */ /* 0x000fe400080006ff */
[----:B------:R-:W-:Y:S02]  /*0b90*/  USHF.L.U32 UR10, UR10, 0x1, URZ ;  /* 0x000000010a0a7899 */ /* 0x000fe400080006ff */
[----:B-1----:R-:W-:Y:S01]  /*0ba0*/  ULEA UR5, UR5, UR7, 0x18 ;  /* 0x0000000705057291 */ /* 0x002fe2000f8ec0ff */
[----:B------:R-:W1:Y:S11]  /*0bb0*/  FENCE.VIEW.ASYNC.S ;  /* 0x00000000000073c6 */ /* 0x000e760000000000 */
[----:B-1----:R2:W1:Y:S01]  /*0bc0*/  SYNCS.EXCH.64 URZ, [UR5+0x200], UR10 ;  /* 0x0002000a05ff75b2 */ /* 0x0024620008000100 */
[----:B------:R2:W1:Y:S02]  /*0bd0*/  SYNCS.EXCH.64 URZ, [UR5+0x208], UR10 ;  /* 0x0002080a05ff75b2 */ /* 0x0004640008000100 */
[----:B--2---:R-:W-:Y:S01]  /*0be0*/  NOP ;  /* 0x0000000000007918 */ /* 0x004fe20000000000 */
.L_x_12:
[----:B------:R-:W2:Y:S01]  /*0bf0*/  SHFL.IDX PT, R2, R76, RZ, 0x1f ;  /* 0x00001fff4c027589 */ /* 0x000ea200000e0000 */
[----:B------:R-:W-:Y:S01]  /*0c00*/  NOP ;  /* 0x0000000000007918 */ /* 0x000fe20000000000 */
[----:B--2---:R-:W-:-:S13]  /*0c10*/  ISETP.NE.AND P0, PT, R2, 0x4, PT ;  /* 0x000000040200780c */ /* 0x004fda0003f05270 */
[----:B------:R-:W-:Y:S05]  /*0c20*/  @P0 BRA `(.L_x_13) ;  /* 0x00000000004c0947 */ /* 0x000fea0003800000 */
[----:B-1----:R-:W1:Y:S01]  /*0c30*/  S2UR UR5, SR_CgaCtaId ;  /* 0x00000000000579c3 */ /* 0x002e620000008800 */
[----:B------:R-:W-:Y:S01]  /*0c40*/  UMOV UR9, 0x100 ;  /* 0x0000010000097882 */ /* 0x000fe20000000000 */
[----:B------:R-:W-:Y:S01]  /*0c50*/  UMOV UR7, 0x400 ;  /* 0x0000040000077882 */ /* 0x000fe20000000000 */
[----:B------:R-:W-:Y:S01]  /*0c60*/  USEL UR9, UR9, 0xe0, UP2 ;  /* 0x000000e009097887 */ /* 0x000fe20009000000 */
[----:B------:R-:W-:Y:S01]  /*0c70*/  UMOV UR4, 0x1 ;  /* 0x0000000100047882 */ /* 0x000fe20000000000 */
[----:B------:R-:W-:Y:S01]  /*0c80*/  ELECT P0, URZ, PT ;  /* 0x0000000000ff782f */ /* 0x000fe20003800000 */
[----:B------:R-:W-:-:S04]  /*0c90*/  UIADD3 UR10, UPT, UPT, -UR4, 0x100000, URZ ;  /* 0x00100000040a7890 */ /* 0x000fc8000fffe1ff */
[----:B------:R-:W-:Y:S02]  /*0ca0*/  USHF.L.U32 UR11, UR10, 0xb, URZ ;  /* 0x0000000b0a0b7899 */ /* 0x000fe400080006ff */
[----:B------:R-:W-:Y:S02]  /*0cb0*/  USHF.L.U32 UR10, UR10, 0x1, URZ ;  /* 0x000000010a0a7899 */ /* 0x000fe400080006ff */
[----:B------:R-:W-:-:S04]  /*0cc0*/  UIADD3 UR12, UPT, UPT, -UR9, 0x100000, URZ ;  /* 0x00100000090c7890 */ /* 0x000fc8000fffe1ff */
[----:B------:R-:W-:Y:S02]  /*0cd0*/  USHF.L.U32 UR13, UR12, 0xb, URZ ;  /* 0x0000000b0c0d7899 */ /* 0x000fe400080006ff */
[----:B------:R-:W-:Y:S02]  /*0ce0*/  USHF.L.U32 UR12, UR12, 0x1, URZ ;  /* 0x000000010c0c7899 */ /* 0x000fe400080006ff */
[----:B-1----:R-:W-:Y:S01]  /*0cf0*/  ULEA UR5, UR5, UR7, 0x18 ;  /* 0x0000000705057291 */ /* 0x002fe2000f8ec0ff */
[----:B------:R-:W1:Y:S11]  /*0d00*/  FENCE.VIEW.ASYNC.S ;  /* 0x00000000000073c6 */ /* 0x000e760000000000 */
[----:B-1----:R2:W1:Y:S01]  /*0d10*/  SYNCS.EXCH.64 URZ, [UR5+0x210], UR10 ;  /* 0x0002100a05ff75b2 */ /* 0x0024620008000100 */
[----:B------:R2:W1:Y:S01]  /*0d20*/  SYNCS.EXCH.64 URZ, [UR5+0x220], UR12 ;  /* 0x0002200c05ff75b2 */ /* 0x0004620008000100 */
[----:B------:R2:W1:Y:S01]  /*0d30*/  SYNCS.EXCH.64 URZ, [UR5+0x218], UR10 ;  /* 0x0002180a05ff75b2 */ /* 0x0004620008000100 */
[----:B------:R2:W1:Y:S02]  /*0d40*/  SYNCS.EXCH.64 URZ, [UR5+0x228], UR12 ;  /* 0x0002280c05ff75b2 */ /* 0x0004640008000100 */
[----:B--2---:R-:W-:Y:S01]  /*0d50*/  NOP ;  /* 0x0000000000007918 */ /* 0x004fe20000000000 */
.L_x_13:
[----:B------:R-:W2:Y:S01]  /*0d60*/  SHFL.IDX PT, R2, R76, RZ, 0x1f ;  /* 0x00001fff4c027589 */ /* 0x000ea200000e0000 */
[----:B------:R-:W-:Y:S01]  /*0d70*/  NOP ;  /* 0x0000000000007918 */ /* 0x000fe20000000000 */
[----:B--2---:R-:W-:-:S13]  /*0d80*/  ISETP.NE.AND P0, PT, R2, 0x5, PT ;  /* 0x000000050200780c */ /* 0x004fda0003f05270 */
[----:B------:R-:W-:Y:S05]  /*0d90*/  @P0 BRA `(.L_x_14) ;  /* 0x0000000000580947 */ /* 0x000fea0003800000 */
[----:B-1----:R-:W1:Y:S01]  /*0da0*/  S2UR UR7, SR_CgaCtaId ;  /* 0x00000000000779c3 */ /* 0x002e620000008800 */
        /* <DEDUP_REMOVED lines=12> */
[----:B-1----:R2:W1:Y:S01]  /*0e70*/  SYNCS.EXCH.64 URZ, [UR7+0x230], UR10 ;  /* 0x0002300a07ff75b2 */ /* 0x0024620008000100 */
[----:B------:R2:W1:Y:S01]  /*0e80*/  SYNCS.EXCH.64 URZ, [UR7+0x250], UR4 ;  /* 0x0002500407ff75b2 */ /* 0x0004620008000100 */
[----:B------:R2:W1:Y:S01]  /*0e90*/  SYNCS.EXCH.64 URZ, [UR7+0x238], UR10 ;  /* 0x0002380a07ff75b2 */ /* 0x0004620008000100 */
[----:B------:R2:W1:Y:S01]  /*0ea0*/  SYNCS.EXCH.64 URZ, [UR7+0x258], UR4 ;  /* 0x0002580407ff75b2 */ /* 0x0004620008000100 */
[----:B------:R2:W1:Y:S01]  /*0eb0*/  SYNCS.EXCH.64 URZ, [UR7+0x240], UR10 ;  /* 0x0002400a07ff75b2 */ /* 0x0004620008000100 */
[----:B------:R2:W1:Y:S01]  /*0ec0*/  SYNCS.EXCH.64 URZ, [UR7+0x260], UR4 ;  /* 0x0002600407ff75b2 */ /* 0x0004620008000100 */
[----:B------:R2:W1:Y:S01]  /*0ed0*/  SYNCS.EXCH.64 URZ, [UR7+0x248], UR10 ;  /* 0x0002480a07ff75b2 */ /* 0x0004620008000100 */
[----:B------:R2:W1:Y:S02]  /*0ee0*/  SYNCS.EXCH.64 URZ, [UR7+0x268], UR4 ;  /* 0x0002680407ff75b2 */ /* 0x0004640008000100 */
[----:B--2---:R-:W-:Y:S01]  /*0ef0*/  NOP ;  /* 0x0000000000007918 */ /* 0x004fe20000000000 */
.L_x_14:
        /* <DEDUP_REMOVED lines=18> */
.L_x_15:
[----:B-1----:R-:W1:Y:S01]  /*1020*/  S2UR UR5, SR_CTAID.X ;  /* 0x00000000000579c3 */ /* 0x002e620000002500 */
[----:B------:R-:W-:-:S05]  /*1030*/  CS2R.32 R71, SR_CgaSize ;  /* 0x0000000000477805 */ /* 0x000fca0000008a00 */
[----:B------:R-:W-:-:S05]  /*1040*/  IMAD R71, R71, -0xa0, RZ ;  /* 0xffffff6047477824 */ /* 0x000fca00078e02ff */
[----:B------:R-:W-:-:S14]  /*1050*/  R2UR UR9, R71 ;  /* 0x00000000470972ca */ /* 0x000fdc00000e0000 */
[----:B------:R-:W2:Y:S01]  /*1060*/  LDCU UR9, c[0x0][UR9+0x2b0] ;  /* 0x00005600090977ac */ /* 0x000ea20008000800 */
[----:B------:R-:W-:Y:S01]  /*1070*/  NOP ;  /* 0x0000000000007918 */ /* 0x000fe20000000000 */
[----:B------:R-:W-:-:S05]  /*1080*/  CS2R.32 R71, SR_CgaSize ;  /* 0x0000000000477805 */ /* 0x000fca0000008a00 */
[----:B------:R-:W-:-:S05]  /*1090*/  IMAD R71, R71, -0xa0, RZ ;  /* 0xffffff6047477824 */ /* 0x000fca00078e02ff */
[----:B------:R-:W-:-:S14]  /*10a0*/  R2UR UR7, R71 ;  /* 0x00000000470772ca */ /* 0x000fdc00000e0000 */
[----:B------:R-:W3:Y:S01]  /*10b0*/  LDCU UR7, c[0x0][UR7+0x2b4] ;  /* 0x00005680070777ac */ /* 0x000ee20008000800 */
[----:B------:R-:W4:Y:S08]  /*10c0*/  S2UR UR4, SR_CTAID.Y ;  /* 0x00000000000479c3 */ /* 0x000f300000002600 */
[----:B------:R-:W3:Y:S01]  /*10d0*/  LDC R9, c[0x0][0xb24] ;  /* 0x0002c900ff097b82 */ /* 0x000ee20000000800 */
[----:B-1----:R-:W-:-:S02]  /*10e0*/  I2FP.F32.U32 R5, UR5 ;  /* 0x0000000500057c45 */ /* 0x002fc40008201000 */
[----:B------:R-:W-:-:S05]  /*10f0*/  CS2R.32 R3, SR_CgaSize ;  /* 0x0000000000037805 */ /* 0x000fca0000008a00 */
[----:B------:R-:W-:-:S06]  /*1100*/  IMAD R3, R3, -0xa0, RZ ;  /* 0xffffff6003037824 */ /* 0x000fcc00078e02ff */
[----:B------:R-:W1:Y:S01]  /*1110*/  LDC R3, c[0x0][R3+0x2a0] ;  /* 0x0000a80003037b82 */ /* 0x000e620000000800 */
[----:B------:R-:W-:Y:S01]  /*1120*/  MOV R71, UR5 ;  /* 0x0000000500477c02 */ /* 0x000fe20008000f00 */
[----:B--2---:R-:W-:Y:S01]  /*1130*/  FMUL R5, R5, UR9 ;  /* 0x0000000905057c20 */ /* 0x004fe20008400000 */
[----:B----4-:R-:W-:Y:S02]  /*1140*/  I2FP.F32.U32 R4, UR4 ;  /* 0x0000000400047c45 */ /* 0x010fe40008201000 */
[----:B------:R-:W-:-:S05]  /*1150*/  CS2R.32 R2, SR_CgaSize ;  /* 0x0000000000027805 */ /* 0x000fca0000008a00 */
[----:B------:R-:W-:-:S06]  /*1160*/  IMAD R2, R2, -0xa0, RZ ;  /* 0xffffff6002027824 */ /* 0x000fcc00078e02ff */
[----:B------:R-:W2:Y:S01]  /*1170*/  LDC R2, c[0x0][R2+0x2a4] ;  /* 0x0000a90002027b82 */ /* 0x000ea20000000800 */
[----:B------:R-:W4:Y:S01]  /*1180*/  F2I.U32.TRUNC.NTZ R68, R5 ;  /* 0x0000000500447305 */ /* 0x000f22000020f000 */
[----:B------:R-:W-:Y:S01]  /*1190*/  MOV R69, UR4 ;  /* 0x0000000400457c02 */ /* 0x000fe20008000f00 */
[----:B---3--:R-:W-:-:S05]  /*11a0*/  FMUL R4, R4, UR7 ;  /* 0x0000000704047c20 */ /* 0x008fca0008400000 */
[----:B------:R-:W-:Y:S01]  /*11b0*/  BAR.SYNC.DEFER_BLOCKING 0x0 ;  /* 0x0000000000007b1d */ /* 0x000fe20000010000 */
[----:B------:R-:W-:-:S05]  /*11c0*/  ISETP.GE.AND P0, PT, R9, 0x1, PT ;  /* 0x000000010900780c */ /* 0x000fca0003f06270 */
[----:B------:R-:W3:Y:S02]  /*11d0*/  F2I.U32.TRUNC.NTZ R61, R4 ;  /* 0x00000004003d7305 */ /* 0x000ee4000020f000 */
[----:B------:R-:W2:Y:S01]  /*11e0*/  S2UR UR36, SR_CTAID.Z ;  /* 0x00000000002479c3 */ /* 0x000ea20000002700 */
[----:B----4-:R-:W-:-:S05]  /*11f0*/  IADD3 R68, PT, PT, -R68, RZ, RZ ;  /* 0x000000ff44447210 */ /* 0x010fca0007ffe1ff */
[----:B-1----:R-:W-:Y:S01]  /*1200*/  IMAD R68, R3, R68, UR5 ;  /* 0x0000000503447e24 */ /* 0x002fe2000f8e0244 */
[----:B---3--:R-:W-:-:S05]  /*1210*/  IADD3 R61, PT, PT, -R61, RZ, RZ ;  /* 0x000000ff3d3d7210 */ /* 0x008fca0007ffe1ff */
[----:B--2---:R-:W-:Y:S01]  /*1220*/  IMAD R61, R2, R61, UR4 ;  /* 0x00000004023d7e24 */ /* 0x004fe2000f8e023d */
[----:B------:R-:W-:Y:S06]  /*1230*/  @!P0 BRA `(.L_x_16) ;  /* 0x0000000000b88947 */ /* 0x000fec0003800000 */
[----:B------:R-:W1:Y:S01]  /*1240*/  LDC.64 R4, c[0x0][0xb18] ;  /* 0x0002c600ff047b82 */ /* 0x000e620000000a00 */
[----:B------:R-:W-:-:S07]  /*1250*/  ISETP.NE.AND P0, PT, R9, 0x1, PT ;  /* 0x000000010900780c */ /* 0x000fce0003f05270 */
[----:B------:R-:W2:Y:S08]  /*1260*/  LDC R10, c[0x0][0xb0c] ;  /* 0x0002c300ff0a7b82 */ /* 0x000eb00000000800 */
[----:B------:R-:W3:Y:S08]  /*1270*/  LDC R11, c[0x0][0x370] ;  /* 0x0000dc00ff0b7b82 */ /* 0x000ef00000000800 */
[----:B------:R-:W4:Y:S01]  /*1280*/  LDC R12, c[0x0][0x374] ;  /* 0x0000dd00ff0c7b82 */ /* 0x000f220000000800 */
[----:B-1----:R-:W-:-:S07]  /*1290*/  ISETP.NE.AND P1, PT, R4, 0x1, PT ;  /* 0x000000010400780c */ /* 0x002fce0003f25270 */
[----:B------:R-:W3:Y:S01]  /*12a0*/  LDC.64 R6, c[0x0][0xb10] ;  /* 0x0002c400ff067b82 */ /* 0x000ee20000000a00 */
[----:B--2---:R-:W-:-:S07]  /*12b0*/  ISETP.NE.AND P2, PT, R10, 0x1, PT ;  /* 0x000000010a00780c */ /* 0x004fce0003f45270 */
[----:B------:R-:W1:Y:S08]  /*12c0*/  LDC R8, c[0x0][0xb20] ;  /* 0x0002c800ff087b82 */ /* 0x000e700000000800 */
[----:B------:R-:W2:Y:S01]  /*12d0*/  LDC.64 R2, c[0x0][0xb28] ;  /* 0x0002ca00ff027b82 */ /* 0x000ea20000000a00 */
[----:B----4-:R-:W-:-:S04]  /*12e0*/  IMAD.HI.U32 R13, R12, R5, RZ ;  /* 0x000000050c0d7227 */ /* 0x010fc800078e00ff */
[----:B------:R-:W-:-:S04]  /*12f0*/  IMAD.HI.U32 R5, R69, R5, RZ ;  /* 0x0000000545057227 */ /* 0x000fc800078e00ff */
[----:B---3--:R-:W-:-:S04]  /*1300*/  IMAD.HI.U32 R14, R11, R6, RZ ;  /* 0x000000060b0e7227 */ /* 0x008fc800078e00ff */
[----:B------:R-:W-:Y:S01]  /*1310*/  IMAD.HI.U32 R16, R71, R6, RZ ;  /* 0x0000000647107227 */ /* 0x000fe200078e00ff */
[-C--:B------:R-:W-:Y:S02]  /*1320*/  @P2 SHF.R.U32.HI R11, RZ, R7.reuse, R14 ;  /* 0x00000007ff0b2219 */ /* 0x080fe4000001160e */
[-C--:B-1----:R-:W-:Y:S02]  /*1330*/  @P1 SHF.R.U32.HI R12, RZ, R8.reuse, R13 ;  /* 0x00000008ff0c1219 */ /* 0x082fe4000001160d */
[----:B------:R-:W-:Y:S02]  /*1340*/  SHF.R.U32.HI R8, RZ, R8, R5 ;  /* 0x00000008ff087219 */ /* 0x000fe40000011605 */
[----:B------:R-:W-:Y:S02]  /*1350*/  SHF.R.U32.HI R16, RZ, R7, R16 ;  /* 0x00000007ff107219 */ /* 0x000fe40000011610 */
[----:B------:R-:W-:Y:S01]  /*1360*/  SEL R5, R69, R8, !P1 ;  /* 0x0000000845057207 */ /* 0x000fe20004800000 */
[----:B--2---:R-:W-:Y:S01]  /*1370*/  IMAD.HI.U32 R14, R12, R2, RZ ;  /* 0x000000020c0e7227 */ /* 0x004fe200078e00ff */
[----:B------:R-:W-:-:S03]  /*1380*/  SEL R7, R71, R16, !P2 ;  /* 0x0000001047077207 */ /* 0x000fc60005000000 */
[----:B------:R-:W-:Y:S01]  /*1390*/  IMAD.HI.U32 R6, R11, R2, RZ ;  /* 0x000000020b067227 */ /* 0x000fe200078e00ff */
[----:B------:R-:W-:-:S04]  /*13a0*/  @P0 SHF.R.U32.HI R12, RZ, R3, R14 ;  /* 0x00000003ff0c0219 */ /* 0x000fc8000001160e */
[----:B------:R-:W-:Y:S01]  /*13b0*/  @P0 SHF.R.U32.HI R11, RZ, R3, R6 ;  /* 0x00000003ff0b0219 */ /* 0x000fe20000011606 */
[----:B------:R-:W-:-:S04]  /*13c0*/  IMAD R12, R12, R9, RZ ;  /* 0x000000090c0c7224 */ /* 0x000fc800078e02ff */
[----:B------:R-:W-:Y:S01]  /*13d0*/  IMAD R6, R11, R9, RZ ;  /* 0x000000090b067224 */ /* 0x000fe200078e02ff */
[----:B------:R-:W-:-:S04]  /*13e0*/  ISETP.GE.AND P1, PT, R5, R12, PT ;  /* 0x0000000c0500720c */ /* 0x000fc80003f26270 */
[----:B------:R-:W-:Y:S01]  /*13f0*/  ISETP.GE.OR P1, PT, R7, R6, P1 ;  /* 0x000000060700720c */ /* 0x000fe20000f26670 */
[----:B------:R-:W-:-:S05]  /*1400*/  IMAD.HI.U32 R6, R5, R2, RZ ;  /* 0x0000000205067227 */ /* 0x000fca00078e00ff */
[----:B------:R-:W-:-:S04]  /*1410*/  SHF.R.U32.HI R6, RZ, R3, R6 ;  /* 0x00000003ff067219 */ /* 0x000fc80000011606 */
[----:B------:R-:W-:-:S03]  /*1420*/  SEL R6, R5, R6, !P0 ;  /* 0x0000000605067207 */ /* 0x000fc60004000000 */
[----:B------:R-:W-:Y:S01]  /*1430*/  @!P1 IMAD.HI.U32 R8, R7, R2, RZ ;  /* 0x0000000207089227 */ /* 0x000fe200078e00ff */
[----:B------:R-:W-:-:S04]  /*1440*/  IADD3 R2, PT, PT, -R6, RZ, RZ ;  /* 0x000000ff06027210 */ /* 0x000fc80007ffe1ff */
[----:B------:R-:W-:Y:S01]  /*1450*/  @!P1 SHF.R.U32.HI R8, RZ, R3, R8 ;  /* 0x00000003ff089219 */ /* 0x000fe20000011608 */
[----:B------:R-:W-:-:S03]  /*1460*/  IMAD R2, R9, R2, R5 ;  /* 0x0000000209027224 */ /* 0x000fc600078e0205 */
[----:B------:R-:W-:Y:S02]  /*1470*/  @!P1 SEL R3, R7, R8, !P0 ;  /* 0x0000000807039207 */ /* 0x000fe40004000000 */
[----:B------:R-:W-:-:S03]  /*1480*/  IADD3 R8, PT, PT, -R5, RZ, RZ ;  /* 0x000000ff05087210 */ /* 0x000fc60007ffe1ff */
[--C-:B------:R-:W-:Y:S02]  /*1490*/  @!P1 IMAD.IADD R6, R6, 0x1, -R3.reuse ;  /* 0x0000000106069824 */ /* 0x100fe400078e0a03 */
[----:B------:R-:W-:Y:S01]  /*14a0*/  @!P1 IMAD R3, R2, R11, R3 ;  /* 0x0000000b02039224 */ /* 0x000fe200078e0203 */
[----:B------:R-:W-:Y:S01]  /*14b0*/  IADD3 R2, PT, PT, -R7, RZ, RZ ;  /* 0x000000ff07027210 */ /* 0x000fe20007ffe1ff */
[----:B------:R-:W-:Y:S02]  /*14c0*/  @!P1 IMAD R5, R6, R9, R7 ;  /* 0x0000000906059224 */ /* 0x000fe400078e0207 */
[----:B------:R-:W-:Y:S02]  /*14d0*/  IMAD R8, R4, R8, R69 ;  /* 0x0000000804087224 */ /* 0x000fe400078e0245 */
[----:B------:R-:W-:Y:S02]  /*14e0*/  @!P1 IMAD.MOV.U32 R7, RZ, RZ, R3 ;  /* 0x000000ffff079224 */ /* 0x000fe400078e0003 */
[----:B------:R-:W-:-:S02]  /*14f0*/  IMAD R2, R10, R2, R71 ;  /* 0x000000020a027224 */ /* 0x000fc400078e0247 */
[----:B------:R-:W-:Y:S02]  /*1500*/  IMAD R69, R5, R4, R8 ;  /* 0x0000000405457224 */ /* 0x000fe400078e0208 */
[----:B------:R-:W-:Y:S02]  /*1510*/  IMAD R71, R7, R10, R2 ;  /* 0x0000000a07477224 */ /* 0x000fe400078e0202 */
.L_x_16:
[----:B------:R-:W1:Y:S01]  /*1520*/  LDCU UR4, c[0x0][0xb30] ;  /* 0x00016600ff0477ac */ /* 0x000e620008000800 */
[----:B------:R-:W2:Y:S08]  /*1530*/  S2UR UR37, SR_CgaCtaId ;  /* 0x00000000002579c3 */ /* 0x000eb00000008800 */
[----:B------:R-:W3:Y:S01]  /*1540*/  LDC R22, c[0x0][0xb24] ;  /* 0x0002c900ff167b82 */ /* 0x000ee20000000800 */
[----:B-1----:R-:W-:-:S09]  /*1550*/  UISETP.NE.AND UP1, UPT, UR4, 0x1, UPT ;  /* 0x000000010400788c */ /* 0x002fd2000bf25270 */
[----:B--2---:R-:W-:Y:S05]  /*1560*/  BRA.U UP1, `(.L_x_17) ;  /* 0x0000000101407547 */ /* 0x004fea000b800000 */
[----:B------:R-:W1:Y:S08]  /*1570*/  LDC.64 R4, c[0x0][0xb10] ;  /* 0x0002c400ff047b82 */ /* 0x000e700000000a00 */
[----:B------:R-:W2:Y:S08]  /*1580*/  LDC.64 R2, c[0x0][0xb18] ;  /* 0x0002c600ff027b82 */ /* 0x000eb00000000a00 */
[----:B------:R-:W4:Y:S08]  /*1590*/  LDC R6, c[0x0][0xb20] ;  /* 0x0002c800ff067b82 */ /* 0x000f300000000800 */
[----:B------:R-:W3:Y:S01]  /*15a0*/  LDC R8, c[0x0][0xb0c] ;  /* 0x0002c300ff087b82 */ /* 0x000ee20000000800 */
[----:B-1----:R-:W-:-:S05]  /*15b0*/  IMAD.HI.U32 R4, R71, R4, RZ ;  /* 0x0000000447047227 */ /* 0x002fca00078e00ff */
[----:B------:R-:W-:Y:S01]  /*15c0*/  SHF.R.U32.HI R4, RZ, R5, R4 ;  /* 0x00000005ff047219 */ /* 0x000fe20000011604 */
[----:B--2---:R-:W-:Y:S01]  /*15d0*/  IMAD.HI.U32 R3, R69, R3, RZ ;  /* 0x0000000345037227 */ /* 0x004fe200078e00ff */
[----:B------:R-:W-:-:S04]  /*15e0*/  ISETP.NE.AND P0, PT, R2, 0x1, PT ;  /* 0x000000010200780c */ /* 0x000fc80003f05270 */
[----:B----4-:R-:W-:-:S04]  /*15f0*/  SHF.R.U32.HI R6, RZ, R6, R3 ;  /* 0x00000006ff067219 */ /* 0x010fc80000011603 */
[----:B------:R-:W-:Y:S02]  /*1600*/  SEL R3, R69, R6, !P0 ;  /* 0x0000000645037207 */ /* 0x000fe40004000000 */
[----:B---3--:R-:W-:-:S04]  /*1610*/  ISETP.NE.AND P1, PT, R8, 0x1, PT ;  /* 0x000000010800780c */ /* 0x008fc80003f25270 */
[----:B------:R-:W-:-:S05]  /*1620*/  SEL R4, R71, R4, !P1 ;  /* 0x0000000447047207 */ /* 0x000fca0004800000 */
[----:B------:R-:W-:Y:S02]  /*1630*/  IMAD.IADD R5, R3, 0x1, -R4 ;  /* 0x0000000103057824 */ /* 0x000fe400078e0a04 */
[----:B------:R-:W-:Y:S02]  /*1640*/  IMAD.IADD R3, R4, 0x1, -R3 ;  /* 0x0000000104037824 */ /* 0x000fe400078e0a03 */
[----:B------:R-:W-:Y:S02]  /*1650*/  IMAD R71, R5, R8, R71 ;  /* 0x0000000805477224 */ /* 0x000fe400078e0247 */
[----:B------:R-:W-:-:S07]  /*1660*/  IMAD R69, R3, R2, R69 ;  /* 0x0000000203457224 */ /* 0x000fce00078e0245 */
.L_x_17:
[----:B------:R-:W-:Y:S01]  /*1670*/  BAR.SYNC.DEFER_BLOCKING 0x0 ;  /* 0x0000000000007b1d */ /* 0x000fe20000010000 */
[----:B------:R-:W-:Y:S01]  /*1680*/  UISETP.NE.AND UP1, UPT, UR8, 0x2, UPT ;  /* 0x000000020800788c */ /* 0x000fe2000bf25270 */
[----:B------:R-:W-:Y:S02]  /*1690*/  ISETP.NE.OR P5, PT, R0, 0x2, !P5 ;  /* 0x000000020000780c */ /* 0x000fe40006fa5670 */
[----:B------:R-:W-:-:S06]  /*16a0*/  LOP3.LUT R2, R81, 0x1f, RZ, 0xc0, !PT ;  /* 0x0000001f51027812 */ /* 0x000fcc00078ec0ff */
[----:B------:R-:W-:Y:S05]  /*16b0*/  BRA.U UP1, `(.L_x_18) ;  /* 0x0000002101287547 */ /* 0x000fea000b800000 */
[----:B------:R-:W1:Y:S01]  /*16c0*/  LDCU UR15, c[0x0][0x38c] ;  /* 0x00007180ff0f77ac */ /* 0x000e620008000800 */
[----:B------:R-:W2:Y:S01]  /*16d0*/  LDC R9, c[0x0][0x370] ;  /* 0x0000dc00ff097b82 */ /* 0x000ea20000000800 */
[----:B------:R-:W-:Y:S01]  /*16e0*/  PLOP3.LUT P1, PT, PT, PT, UP2, 0x80, 0x8 ;  /* 0x000000000008781c */ /* 0x000fe20003f2f028 */
[----:B------:R-:W-:Y:S01]  /*16f0*/  IMAD.MOV.U32 R15, RZ, RZ, 0x1 ;  /* 0x00000001ff0f7424 */ /* 0x000fe200078e00ff */
[----:B------:R-:W-:Y:S01]  /*1700*/  ISETP.EQ.OR P4, PT, R2, RZ, P5 ;  /* 0x000000ff0200720c */ /* 0x000fe20002f82670 */
[----:B------:R-:W-:Y:S01]  /*1710*/  IMAD.MOV.U32 R14, RZ, RZ, RZ ;  /* 0x000000ffff0e7224 */ /* 0x000fe200078e00ff */
[----:B------:R-:W-:Y:S02]  /*1720*/  PLOP3.LUT P1, PT, P1, PT, PT, 0x8, 0x80 ;  /* 0x000000000080781c */ /* 0x000fe40000f2e170 */
[----:B------:R-:W-:Y:S01]  /*1730*/  CS2R R12, SRZ ;  /* 0x00000000000c7805 */ /* 0x000fe2000001ff00 */
[----:B------:R-:W-:Y:S01]  /*1740*/  IMAD.MOV.U32 R10, RZ, RZ, 0x1 ;  /* 0x00000001ff0a7424 */ /* 0x000fe200078e00ff */
[----:B------:R-:W4:Y:S01]  /*1750*/  LDC R0, c[0x0][0x374] ;  /* 0x0000dd00ff007b82 */ /* 0x000f220000000800 */
[----:B------:R-:W2:Y:S01]  /*1760*/  LDCU.64 UR24, c[0x0][0x348] ;  /* 0x00006900ff1877ac */ /* 0x000ea20008000a00 */
[----:B------:R-:W-:Y:S01]  /*1770*/  UMOV UR13, URZ ;  /* 0x000000ff000d7c82 */ /* 0x000fe20008000000 */
[----:B-1----:R-:W-:-:S04]  /*1780*/  UIADD3 UR5, UPT, UPT, UR15, 0x3f, URZ ;  /* 0x0000003f0f057890 */ /* 0x002fc8000fffe0ff */
[----:B------:R-:W-:-:S04]  /*1790*/  USHF.R.S32.HI UR4, URZ, 0x1f, UR5 ;  /* 0x0000001fff047899 */ /* 0x000fc80008011405 */
[----:B------:R-:W-:-:S04]  /*17a0*/  ULEA.HI UR4, UR4, UR5, URZ, 0x6 ;  /* 0x0000000504047291 */ /* 0x000fc8000f8f30ff */
[----:B------:R-:W-:Y:S02]  /*17b0*/  USHF.R.S32.HI UR22, URZ, 0x6, UR4 ;  /* 0x00000006ff167899 */ /* 0x000fe40008011404 */
[----:B------:R-:W-:Y:S02]  /*17c0*/  UIADD3 UR4, UPT, UPT, UR15, -0x1, URZ ;  /* 0xffffffff0f047890 */ /* 0x000fe4000fffe0ff */
[----:B------:R-:W-:Y:S02]  /*17d0*/  UISETP.LT.U32.AND UP0, UPT, UR22, 0x1f, UPT ;  /* 0x0000001f1600788c */ /* 0x000fe4000bf01070 */
[----:B------:R-:W-:Y:S02]  /*17e0*/  UISETP.GE.U32.AND UP1, UPT, UR4, -0x7f, UPT ;  /* 0xffffff810400788c */ /* 0x000fe4000bf26070 */
[----:B------:R-:W-:Y:S02]  /*17f0*/  USEL UR21, UR22, 0x1f, UP0 ;  /* 0x0000001f16157887 */ /* 0x000fe40008000000 */
[----:B------:R-:W-:-:S02]  /*1800*/  UIADD3 UR15, UPT, UPT, UR15, 0x7e, URZ ;  /* 0x0000007e0f0f7890 */ /* 0x000fc4000fffe0ff */
[----:B------:R-:W-:Y:S02]  /*1810*/  UIADD3 UR7, UPT, UPT, UR21, -0x1, URZ ;  /* 0xffffffff15077890 */ /* 0x000fe4000fffe0ff */
[----:B------:R-:W-:-:S03]  /*1820*/  UIADD3 UR14, UPT, UPT, UR22, -UR21, URZ ;  /* 0x80000015160e7290 */ /* 0x000fc6000fffe0ff */
[----:B------:R-:W-:-:S04]  /*1830*/  @UP1 UIADD3 UR7, UPT, UPT, UR21, URZ, URZ ;  /* 0x000000ff15071290 */ /* 0x000fc8000fffe0ff */
[----:B--2---:R-:W-:-:S12]  /*1840*/  UIADD3 UR7, UPT, UPT, UR7, 0x1, URZ ;  /* 0x0000000107077890 */ /* 0x004fd8000fffe0ff */
.L_x_36:
[----:B------:R-:W-:Y:S01]  /*1850*/  UISETP.NE.AND UP0, UPT, UR37, URZ, UPT ;  /* 0x000000ff2500728c */ /* 0x000fe2000bf05270 */
[----:B------:R-:W1:Y:S08]  /*1860*/  S2UR UR37, SR_CgaCtaId ;  /* 0x00000000002579c3 */ /* 0x000e700000008800 */
[----:B------:R-:W-:Y:S05]  /*1870*/  BRA.U UP0, `(.L_x_19) ;  /* 0x0000000100347547 */ /* 0x000fea000b800000 */
[----:B------:R-:W2:Y:S01]  /*1880*/  S2R R2, SR_CgaCtaId ;  /* 0x0000000000027919 */ /* 0x000ea20000008800 */
[----:B------:R-:W-:-:S04]  /*1890*/  MOV R3, 0x400 ;  /* 0x0000040000037802 */ /* 0x000fc80000000f00 */
[----:B--2---:R-:W-:Y:S02]  /*18a0*/  LEA R3, R2, R3, 0x18 ;  /* 0x0000000302037211 */ /* 0x004fe400078ec0ff */
[----:B------:R-:W-:-:S03]  /*18b0*/  SHF.L.U32 R2, R10, 0x1f, RZ ;  /* 0x0000001f0a027819 */ /* 0x000fc600000006ff */
[----:B------:R-:W-:-:S04]  /*18c0*/  IMAD R3, R12, 0x8, R3 ;  /* 0x000000080c037824 */ /* 0x000fc800078e0203 */
[----:B------:R-:W2:Y:S02]  /*18d0*/  SYNCS.PHASECHK.TRANS64.TRYWAIT P0, [R3+URZ+0x280], R2 ;  /* 0x00028002030075a7 */ /* 0x000ea400080011ff */
[----:B--2---:R-:W-:Y:S05]  /*18e0*/  @!P0 BRA `(.L_x_20) ;  /* 0x0000005800808947 */ /* 0x004fea0003800000 */
.L_x_120:
[----:B------:R-:W-:Y:S01]  /*18f0*/  VIADD R12, R12, 0x1 ;  /* 0x000000010c0c7836 */ /* 0x000fe20000000000 */
[----:B------:R2:W-:Y:S04]  /*1900*/  SYNCS.ARRIVE.TRANS64.A1T0 RZ, [R3+URZ+0x270], RZ ;  /* 0x000270ff03ff79a7 */ /* 0x0005e800081000ff */
[----:B------:R-:W-:-:S04]  /*1910*/  ISETP.NE.AND P0, PT, R12, 0x2, PT ;  /* 0x000000020c00780c */ /* 0x000fc80003f05270 */
[----:B------:R-:W-:Y:S02]  /*1920*/  SEL R12, R12, RZ, P0 ;  /* 0x000000ff0c0c7207 */ /* 0x000fe40000000000 */
[----:B--2---:R-:W-:-:S04]  /*1930*/  SEL R3, RZ, 0x1, P0 ;  /* 0x00000001ff037807 */ /* 0x004fc80000000000 */
[----:B------:R-:W-:-:S07]  /*1940*/  LOP3.LUT R10, R10, R3, RZ, 0x3c, !PT ;  /* 0x000000030a0a7212 */ /* 0x000fce00078e3cff */
.L_x_19:
[----:B------:R-:W-:Y:S01]  /*1950*/  UMOV UR4, 0x400 ;  /* 0x0000040000047882 */ /* 0x000fe20000000000 */
[----:B------:R-:W-:Y:S01]  /*1960*/  SHF.L.U32 R2, R15, 0x1f, RZ ;  /* 0x0000001f0f027819 */ /* 0x000fe200000006ff */
[----:B-1----:R-:W-:Y:S01]  /*1970*/  ULEA UR4, UR37, UR4, 0x18 ;  /* 0x0000000425047291 */ /* 0x002fe2000f8ec0ff */
[----:B------:R-:W-:Y:S01]  /*1980*/  R2UR UR35, R71 ;  /* 0x00000000472372ca */ /* 0x000fe200000e0000 */
[----:B------:R-:W-:Y:S01]  /*1990*/  UISETP.GE.U32.AND UP0, UPT, UR15, 0x7f, UPT ;  /* 0x0000007f0f00788c */ /* 0x000fe2000bf06070 */
[----:B------:R-:W-:Y:S01]  /*19a0*/  R2UR UR11, R69 ;  /* 0x00000000450b72ca */ /* 0x000fe200000e0000 */
[----:B------:R-:W-:Y:S01]  /*19b0*/  ULEA UR5, UR13, UR4, 0x3 ;  /* 0x000000040d057291 */ /* 0x000fe2000f8e18ff */
[----:B------:R-:W-:-:S08]  /*19c0*/  UMOV UR23, URZ ;  /* 0x000000ff00177c82 */ /* 0x000fd00008000000 */
[----:B------:R1:W2:Y:S01]  /*19d0*/  SYNCS.PHASECHK.TRANS64.TRYWAIT P0, [UR5+0xf8], R2 ;  /* 0x0000f802ff0075a7 */ /* 0x0002a20008001105 */
[----:B------:R-:W-:Y:S02]  /*19e0*/  USHF.L.U32 UR35, UR35, 0x6, URZ ;  /* 0x0000000623237899 */ /* 0x000fe400080006ff */
[----:B------:R-:W-:Y:S01]  /*19f0*/  UIMAD UR11, UR11, 0x30, URZ ;  /* 0x000000300b0b78a4 */ /* 0x000fe2000f8e02ff */
[----:B------:R-:W-:Y:S11]  /*1a00*/  BRA.U !UP0, `(.L_x_21) ;  /* 0x0000000108a87547 */ /* 0x000ff6000b800000 */
[----:B------:R-:W-:Y:S01]  /*1a10*/  UMOV UR16, URZ ;  /* 0x000000ff00107c82 */ /* 0x000fe20008000000 */
[----:B------:R-:W-:-:S05]  /*1a20*/  UMOV UR6, UR13 ;  /* 0x0000000d00067c82 */ /* 0x000fca0008000000 */
.L_x_26:
[----:B--2---:R-:W-:Y:S01]  /*1a30*/  @!P5 MOV R3, 0x1c00 ;  /* 0x00001c000003d802 */ /* 0x004fe20000000f00 */
[----:B-1----:R-:W-:Y:S01]  /*1a40*/  ULEA UR33, UR6, UR4, 0x3 ;  /* 0x0000000406217291 */ /* 0x002fe2000f8e18ff */
[----:B--2---:R-:W-:Y:S11]  /*1a50*/  @P0 BRA `(.L_x_22) ;  /* 0x00000000000c0947 */ /* 0x004ff60003800000 */
[----:B------:R-:W-:Y:S04]  /*1a60*/  SHF.L.U32 R5, R15, 0x1f, RZ ;  /* 0x0000001f0f057819 */ /* 0x000fe800000006ff */
[----:B------:R-:W2:Y:S02]  /*1a70*/  SYNCS.PHASECHK.TRANS64.TRYWAIT P0, [UR33+0xf8], R5 ;  /* 0x0000f805ff0075a7 */ /* 0x000ea40008001121 */
[----:B--2---:R-:W-:Y:S05]  /*1a80*/  @!P0 BRA `(.L_x_23) ;  /* 0x00000058002c8947 */ /* 0x004fea0003800000 */
.L_x_22:
[----:B------:R2:W-:Y:S01]  /*1a90*/  @!P5 SYNCS.ARRIVE.TRANS64 RZ, [UR33], R3 ;  /* 0x00000003ffffd9a7 */ /* 0x0005e20008000021 */
[----:B------:R-:W-:Y:S04]  /*1aa0*/  BSSY.RECONVERGENT B0, `(.L_x_24) ;  /* 0x0000003000007945 */ /* 0x000fe80003800200 */
[----:B------:R-:W-:Y:S05]  /*1ab0*/  @P4 BRA `(.L_x_25) ;  /* 0x0000000000044947 */ /* 0x000fea0003800000 */
[----:B------:R-:W-:Y:S05]  /*1ac0*/  BPT.TRAP 0x1 ;  /* 0x000000040000795c */ /* 0x000fea0000300000 */
.L_x_25:
[----:B------:R-:W-:Y:S05]  /*1ad0*/  BSYNC.RECONVERGENT B0 ;  /* 0x0000000000007941 */ /* 0x000fea0003800200 */
.L_x_24:
[----:B------:R-:W-:Y:S02]  /*1ae0*/  UIADD3 UR13, UPT, UPT, UR6, 0x1, URZ ;  /* 0x00000001060d7890 */ /* 0x000fe4000fffe0ff */
[----:B------:R-:W-:Y:S02]  /*1af0*/  UIADD3 UR18, UP1, UPT, UR24, 0x80, URZ ;  /* 0x0000008018127890 */ /* 0x000fe4000ff3e0ff */
[----:B------:R-:W-:Y:S02]  /*1b00*/  UISETP.NE.AND UP0, UPT, UR13, 0x1f, UPT ;  /* 0x0000001f0d00788c */ /* 0x000fe4000bf05270 */
[----:B------:R-:W-:Y:S02]  /*1b10*/  ULEA UR32, UR6, UR4, 0xc ;  /* 0x0000000406207291 */ /* 0x000fe4000f8e60ff */
[----:B------:R-:W-:Y:S02]  /*1b20*/  USEL UR9, URZ, 0x1, UP0 ;  /* 0x00000001ff097887 */ /* 0x000fe40008000000 */
[----:B------:R-:W-:Y:S02]  /*1b30*/  USEL UR13, UR13, URZ, UP0 ;  /* 0x000000ff0d0d7287 */ /* 0x000fe40008000000 */
[----:B------:R-:W-:Y:S02]  /*1b40*/  USHF.L.U32 UR34, UR16, 0x6, URZ ;  /* 0x0000000610227899 */ /* 0x000fe400080006ff */
[----:B------:R-:W-:Y:S01]  /*1b50*/  ULEA UR8, UR13, UR4, 0x3 ;  /* 0x000000040d087291 */ /* 0x000fe2000f8e18ff */
[----:B------:R-:W-:Y:S01]  /*1b60*/  LOP3.LUT R15, R15, UR9, RZ, 0x3c, !PT ;  /* 0x000000090f0f7c12 */ /* 0x000fe2000f8e3cff */
[----:B------:R-:W-:Y:S02]  /*1b70*/  UIADD3.X UR19, UPT, UPT, URZ, UR25, URZ, UP1, !UPT ;  /* 0x00000019ff137290 */ /* 0x000fe40008ffe4ff */
[----:B------:R-:W-:Y:S01]  /*1b80*/  UIADD3 UR32, UPT, UPT, UR32, 0x1b80, URZ ;  /* 0x00001b8020207890 */ /* 0x000fe2000fffe0ff */
[----:B-1----:R-:W-:Y:S01]  /*1b90*/  SHF.L.U32 R2, R15, 0x1f, RZ ;  /* 0x0000001f0f027819 */ /* 0x002fe200000006ff */
[----:B------:R-:W-:Y:S02]  /*1ba0*/  UIMAD UR5, UR6, 0xc00, UR4 ;  /* 0x00000c00060578a4 */ /* 0x000fe4000f8e0204 */
[----:B------:R-:W-:Y:S01]  /*1bb0*/  UIADD3 UR26, UP0, UPT, UR24, 0x180, URZ ;  /* 0x00000180181a7890 */ /* 0x000fe2000ff1e0ff */
[----:B------:R1:W1:Y:S01]  /*1bc0*/  SYNCS.PHASECHK.TRANS64.TRYWAIT P0, [UR8+0xf8], R2 ;  /* 0x0000f802ff0075a7 */ /* 0x0002620008001108 */
[----:B------:R-:W-:Y:S01]  /*1bd0*/  UMOV UR28, 0x0 ;  /* 0x00000000001c7882 */ /* 0x000fe20000000000 */
[----:B------:R-:W-:Y:S01]  /*1be0*/  UMOV UR29, 0x10000000 ;  /* 0x10000000001d7882 */ /* 0x000fe20000000000 */
[----:B------:R-:W-:Y:S01]  /*1bf0*/  UIADD3 UR8, UPT, UPT, UR5, 0x20b80, URZ ;  /* 0x00020b8005087890 */ /* 0x000fe2000fffe0ff */
[----:B------:R1:W-:Y:S01]  /*1c00*/  UTMALDG.3D [UR32], [UR18], desc[UR28] ;  /* 0x00001c20120075b4 */ /* 0x0003e20008011000 */
[----:B------:R-:W-:Y:S02]  /*1c10*/  UIADD3.X UR27, UPT, UPT, URZ, UR25, URZ, UP0, !UPT ;  /* 0x00000019ff1b7290 */ /* 0x000fe400087fe4ff */
[----:B------:R-:W-:Y:S01]  /*1c20*/  UIADD3 UR16, UPT, UPT, UR16, 0x1, URZ ;  /* 0x0000000110107890 */ /* 0x000fe2000fffe0ff */
[----:B------:R-:W-:Y:S01]  /*1c30*/  UMOV UR12, UR36 ;  /* 0x00000024000c7c82 */ /* 0x000fe20008000000 */
[----:B------:R-:W-:Y:S01]  /*1c40*/  UMOV UR9, UR33 ;  /* 0x0000002100097c82 */ /* 0x000fe20008000000 */
[----:B------:R-:W-:Y:S01]  /*1c50*/  UMOV UR10, UR34 ;  /* 0x00000022000a7c82 */ /* 0x000fe20008000000 */
[----:B------:R-:W-:Y:S03]  /*1c60*/  UISETP.NE.AND UP0, UPT, UR16, UR7, UPT ;  /* 0x000000071000728c */ /* 0x000fe6000bf05270 */
[----:B------:R1:W-:Y:S01]  /*1c70*/  UTMALDG.3D [UR8], [UR26], desc[UR28] ;  /* 0x00001c081a0075b4 */ /* 0x0003e20008011000 */
[----:B------:R-:W-:Y:S01]  /*1c80*/  UMOV UR23, UR7 ;  /* 0x0000000700177c82 */ /* 0x000fe20008000000 */
[----:B------:R-:W-:Y:S04]  /*1c90*/  UMOV UR6, UR13 ;  /* 0x0000000d00067c82 */ /* 0x000fe80008000000 */
[----:B------:R-:W-:Y:S05]  /*1ca0*/  BRA.U UP0, `(.L_x_26) ;  /* 0xfffffffd00607547 */ /* 0x000fea000b83ffff */
.L_x_21:
[----:B------:R-:W-:Y:S01]  /*1cb0*/  ULEA UR5, UR13, UR4, 0x3 ;  /* 0x000000040d057291 */ /* 0x000fe2000f8e18ff */
[----:B-1----:R-:W-:Y:S01]  /*1cc0*/  SHF.L.U32 R2, R15, 0x1f, RZ ;  /* 0x0000001f0f027819 */ /* 0x002fe200000006ff */
[----:B------:R-:W-:Y:S01]  /*1cd0*/  @!P1 SYNCS.ARRIVE.TRANS64.A1T0 RZ, [UR4+0x208], RZ ;  /* 0x000208ffffff99a7 */ /* 0x000fe20008100004 */
[----:B------:R-:W-:-:S06]  /*1ce0*/  UISETP.GT.AND UP0, UPT, UR22, UR21, UPT ;  /* 0x000000151600728c */ /* 0x000fcc000bf04270 */
[----:B--2---:R1:W2:Y:S03]  /*1cf0*/  SYNCS.PHASECHK.TRANS64.TRYWAIT P0, [UR5+0xf8], R2 ;  /* 0x0000f802ff0075a7 */ /* 0x0042a60008001105 */
[----:B------:R-:W-:Y:S05]  /*1d00*/  BRA.U !UP0, `(.L_x_27) ;  /* 0x0000000108ac7547 */ /* 0x000fea000b800000 */
[----:B------:R-:W-:Y:S01]  /*1d10*/  UIADD3 UR26, UPT, UPT, UR14, UR23, URZ ;  /* 0x000000170e1a7290 */ /* 0x000fe2000fffe0ff */
[----:B------:R-:W-:-:S11]  /*1d20*/  UMOV UR6, UR13 ;  /* 0x0000000d00067c82 */ /* 0x000fd60008000000 */
.L_x_32:
[----:B--2---:R-:W-:Y:S01]  /*1d30*/  @!P5 MOV R3, 0x1c00 ;  /* 0x00001c000003d802 */ /* 0x004fe20000000f00 */
[----:B-1----:R-:W-:Y:S01]  /*1d40*/  ULEA UR17, UR6, UR4, 0x3 ;  /* 0x0000000406117291 */ /* 0x002fe2000f8e18ff */
[----:B--2---:R-:W-:Y:S11]  /*1d50*/  @P0 BRA `(.L_x_28) ;  /* 0x00000000000c0947 */ /* 0x004ff60003800000 */
[----:B------:R-:W-:Y:S04]  /*1d60*/  SHF.L.U32 R5, R15, 0x1f, RZ ;  /* 0x0000001f0f057819 */ /* 0x000fe800000006ff */
[----:B------:R-:W2:Y:S02]  /*1d70*/  SYNCS.PHASECHK.TRANS64.TRYWAIT P0, [UR17+0xf8], R5 ;  /* 0x0000f805ff0075a7 */ /* 0x000ea40008001111 */
[----:B--2---:R-:W-:Y:S05]  /*1d80*/  @!P0 BRA `(.L_x_29) ;  /* 0x0000005400848947 */ /* 0x004fea0003800000 */
.L_x_28:
[----:B------:R2:W-:Y:S01]  /*1d90*/  @!P5 SYNCS.ARRIVE.TRANS64 RZ, [UR17], R3 ;  /* 0x00000003ffffd9a7 */ /* 0x0005e20008000011 */
[----:B------:R-:W-:Y:S04]  /*1da0*/  BSSY.RECONVERGENT B0, `(.L_x_30) ;  /* 0x0000003000007945 */ /* 0x000fe80003800200 */
[----:B------:R-:W-:Y:S05]  /*1db0*/  @P4 BRA `(.L_x_31) ;  /* 0x0000000000044947 */ /* 0x000fea0003800000 */
[----:B------:R-:W-:Y:S05]  /*1dc0*/  BPT.TRAP 0x1 ;  /* 0x000000040000795c */ /* 0x000fea0000300000 */
.L_x_31:
[----:B------:R-:W-:Y:S05]  /*1dd0*/  BSYNC.RECONVERGENT B0 ;  /* 0x0000000000007941 */ /* 0x000fea0003800200 */
.L_x_30:
[----:B------:R-:W-:Y:S02]  /*1de0*/  UIADD3 UR13, UPT, UPT, UR6, 0x1, URZ ;  /* 0x00000001060d7890 */ /* 0x000fe4000fffe0ff */
[----:B------:R-:W-:Y:S02]  /*1df0*/  ULEA UR16, UR6, UR4, 0xc ;  /* 0x0000000406107291 */ /* 0x000fe4000f8e60ff */
[----:B------:R-:W-:Y:S02]  /*1e00*/  UISETP.NE.AND UP0, UPT, UR13, 0x1f, UPT ;  /* 0x0000001f0d00788c */ /* 0x000fe4000bf05270 */
[----:B------:R-:W-:Y:S02]  /*1e10*/  UIADD3 UR32, UP1, UPT, UR24, 0x80, URZ ;  /* 0x0000008018207890 */ /* 0x000fe4000ff3e0ff */
[----:B------:R-:W-:Y:S02]  /*1e20*/  USEL UR9, URZ, 0x1, UP0 ;  /* 0x00000001ff097887 */ /* 0x000fe40008000000 */
[----:B------:R-:W-:Y:S02]  /*1e30*/  USEL UR13, UR13, URZ, UP0 ;  /* 0x000000ff0d0d7287 */ /* 0x000fe40008000000 */
[----:B------:R-:W-:Y:S02]  /*1e40*/  USHF.L.U32 UR18, UR23, 0x6, URZ ;  /* 0x0000000617127899 */ /* 0x000fe400080006ff */
[----:B------:R-:W-:Y:S01]  /*1e50*/  ULEA UR8, UR13, UR4, 0x3 ;  /* 0x000000040d087291 */ /* 0x000fe2000f8e18ff */
[----:B------:R-:W-:Y:S01]  /*1e60*/  LOP3.LUT R15, R15, UR9, RZ, 0x3c, !PT ;  /* 0x000000090f0f7c12 */ /* 0x000fe2000f8e3cff */
[----:B------:R-:W-:Y:S02]  /*1e70*/  UIADD3 UR16, UPT, UPT, UR16, 0x1b80, URZ ;  /* 0x00001b8010107890 */ /* 0x000fe4000fffe0ff */
[----:B------:R-:W-:Y:S01]  /*1e80*/  UIADD3.X UR33, UPT, UPT, URZ, UR25, URZ, UP1, !UPT ;  /* 0x00000019ff217290 */ /* 0x000fe20008ffe4ff */
[----:B-1----:R-:W-:Y:S01]  /*1e90*/  SHF.L.U32 R2, R15, 0x1f, RZ ;  /* 0x0000001f0f027819 */ /* 0x002fe200000006ff */
[----:B------:R-:W-:Y:S02]  /*1ea0*/  UIMAD UR5, UR6, 0xc00, UR4 ;  /* 0x00000c00060578a4 */ /* 0x000fe4000f8e0204 */
[----:B------:R-:W-:Y:S01]  /*1eb0*/  UIADD3 UR30, UP0, UPT, UR24, 0x180, URZ ;  /* 0x00000180181e7890 */ /* 0x000fe2000ff1e0ff */
[----:B------:R1:W1:Y:S01]  /*1ec0*/  SYNCS.PHASECHK.TRANS64.TRYWAIT P0, [UR8+0xf8], R2 ;  /* 0x0000f802ff0075a7 */ /* 0x0002620008001108 */
[----:B------:R-:W-:Y:S01]  /*1ed0*/  UIADD3 UR8, UPT, UPT, UR5, 0x20b80, URZ ;  /* 0x00020b8005087890 */ /* 0x000fe2000fffe0ff */
[----:B------:R-:W-:Y:S01]  /*1ee0*/  UMOV UR28, 0x0 ;  /* 0x00000000001c7882 */ /* 0x000fe20000000000 */
[----:B------:R-:W-:Y:S01]  /*1ef0*/  UMOV UR29, 0x10000000 ;  /* 0x10000000001d7882 */ /* 0x000fe20000000000 */
[----:B------:R-:W-:Y:S01]  /*1f00*/  UMOV UR19, UR35 ;  /* 0x0000002300137c82 */ /* 0x000fe20008000000 */
[----:B------:R-:W-:Y:S01]  /*1f10*/  UMOV UR20, UR36 ;  /* 0x0000002400147c82 */ /* 0x000fe20008000000 */
[----:B------:R-:W-:Y:S01]  /*1f20*/  UIADD3.X UR31, UPT, UPT, URZ, UR25, URZ, UP0, !UPT ;  /* 0x00000019ff1f7290 */ /* 0x000fe200087fe4ff */
[----:B------:R1:W-:Y:S01]  /*1f30*/  UTMALDG.3D [UR16], [UR32], desc[UR28] ;  /* 0x00001c10200075b4 */ /* 0x0003e20008011000 */
[----:B------:R-:W-:Y:S01]  /*1f40*/  UIADD3 UR23, UPT, UPT, UR23, 0x1, URZ ;  /* 0x0000000117177890 */ /* 0x000fe2000fffe0ff */
[----:B------:R-:W-:Y:S01]  /*1f50*/  UMOV UR12, UR36 ;  /* 0x00000024000c7c82 */ /* 0x000fe20008000000 */
[----:B------:R-:W-:Y:S01]  /*1f60*/  UMOV UR9, UR17 ;  /* 0x0000001100097c82 */ /* 0x000fe20008000000 */
[----:B------:R-:W-:Y:S01]  /*1f70*/  UMOV UR10, UR18 ;  /* 0x00000012000a7c82 */ /* 0x000fe20008000000 */
[----:B------:R-:W-:Y:S03]  /*1f80*/  UISETP.NE.AND UP0, UPT, UR23, UR26, UPT ;  /* 0x0000001a1700728c */ /* 0x000fe6000bf05270 */
[----:B------:R1:W-:Y:S01]  /*1f90*/  UTMALDG.3D [UR8], [UR30], desc[UR28] ;  /* 0x00001c081e0075b4 */ /* 0x0003e20008011000 */
[----:B------:R-:W-:Y:S05]  /*1fa0*/  UMOV UR6, UR13 ;  /* 0x0000000d00067c82 */ /* 0x000fea0008000000 */
[----:B------:R-:W-:Y:S05]  /*1fb0*/  BRA.U UP0, `(.L_x_32) ;  /* 0xfffffffd005c7547 */ /* 0x000fea000b83ffff */
.L_x_27:
[C---:B-1----:R-:W-:Y:S01]  /*1fc0*/  LEA R2, R14.reuse, UR4, 0x3 ;  /* 0x000000040e027c11 */ /* 0x042fe2000f8e18ff */
[----:B------:R-:W-:Y:S01]  /*1fd0*/  NOP ;  /* 0x0000000000007918 */ /* 0x000fe20000000000 */
[----:B--2---:R-:W-:Y:S02]  /*1fe0*/  SHF.L.U32 R3, R13, 0x1f, RZ ;  /* 0x0000001f0d037819 */ /* 0x004fe400000006ff */
[----:B------:R-:W-:Y:S02]  /*1ff0*/  LEA R4, R14, UR4, 0x4 ;  /* 0x000000040e047c11 */ /* 0x000fe4000f8e20ff */
[----:B------:R-:W1:Y:S02]  /*2000*/  SYNCS.PHASECHK.TRANS64.TRYWAIT P0, [R2+URZ+0x210], R3 ;  /* 0x00021003020075a7 */ /* 0x000e6400080011ff */
[----:B-1----:R-:W-:Y:S05]  /*2010*/  @!P0 BRA `(.L_x_33) ;  /* 0x0000005000f88947 */ /* 0x002fea0003800000 */
.L_x_123:
[----:B------:R-:W2:Y:S01]  /*2020*/  LDS.128 R4, [R4+0x2a0] ;  /* 0x0002a00004047984 */ /* 0x000ea20000000c00 */
[----:B---3--:R-:W-:Y:S01]  /*2030*/  ISETP.GE.AND P0, PT, R22, 0x1, PT ;  /* 0x000000011600780c */ /* 0x008fe20003f06270 */
[----:B-1----:R-:W-:Y:S01]  /*2040*/  VIADD R2, R2, 0x220 ;  /* 0x0000022002027836 */ /* 0x002fe20000000000 */
[----:B------:R-:W-:Y:S01]  /*2050*/  @!PT LDS RZ, [RZ] ;  /* 0x00000000fffff984 */ /* 0x000fe20000000800 */
[----:B------:R-:W-:Y:S01]  /*2060*/  @!PT LDS RZ, [RZ] ;  /* 0x00000000fffff984 */ /* 0x000fe20000000800 */
[----:B------:R-:W-:Y:S01]  /*2070*/  @!PT LDS RZ, [RZ] ;  /* 0x00000000fffff984 */ /* 0x000fe20000000800 */
[----:B------:R-:W-:Y:S01]  /*2080*/  @!PT LDS RZ, [RZ] ;  /* 0x00000000fffff984 */ /* 0x000fe20000000800 */
[----:B------:R1:W-:Y:S06]  /*2090*/  MEMBAR.ALL.CTA ;  /* 0x0000000000007992 */ /* 0x0003ec0000008000 */
[----:B-1----:R-:W1:Y:S01]  /*20a0*/  FENCE.VIEW.ASYNC.S ;  /* 0x00000000000073c6 */ /* 0x002e620000000000 */
[----:B------:R-:W-:-:S04]  /*20b0*/  PRMT R2, RZ, 0x654, R2 ;  /* 0x00000654ff027816 */ /* 0x000fc80000000002 */
[----:B-1----:R1:W-:Y:S01]  /*20c0*/  SYNCS.ARRIVE.TRANS64.RED.A1T0 RZ, [R2+URZ], RZ ;  /* 0x000000ff02ff79a7 */ /* 0x0023e200081004ff */
[----:B--2---:R-:W-:-:S13]  /*20d0*/  LOP3.LUT P2, RZ, R6, 0x1, RZ, 0xc0, !PT ;  /* 0x0000000106ff7812 */ /* 0x004fda000784c0ff */
[----:B------:R-:W-:Y:S01]  /*20e0*/  @P2 SHF.R.U32.HI R3, RZ, 0x10, R5 ;  /* 0x00000010ff032819 */ /* 0x000fe20000011605 */
[----:B------:R-:W-:Y:S01]  /*20f0*/  VOTEU.ANY UP0, P2 ;  /* 0x0000000000ff7886 */ /* 0x000fe20001000100 */
[----:B------:R-:W-:Y:S02]  /*2100*/  @P2 MOV R11, R4 ;  /* 0x00000004000b2202 */ /* 0x000fe40000000f00 */
[----:B------:R-:W-:Y:S02]  /*2110*/  @P2 R2UR.BROADCAST UR5, R3 ;  /* 0x00000000030522ca */ /* 0x000fe400008e0000 */
[----:B------:R-:W-:-:S11]  /*2120*/  @P2 LOP3.LUT R8, R5, 0xffff, RZ, 0xc0, !PT ;  /* 0x0000ffff05082812 */ /* 0x000fd600078ec0ff */
[----:B------:R-:W-:Y:S01]  /*2130*/  @UP0 UMOV UR36, UR5 ;  /* 0x0000000500240c82 */ /* 0x000fe20008000000 */
[----:B-1----:R-:W-:Y:S05]  /*2140*/  @!P0 BRA `(.L_x_34) ;  /* 0x0000000000b88947 */ /* 0x002fea0003800000 */
[----:B------:R-:W4:Y:S01]  /*2150*/  LDC.64 R4, c[0x0][0xb18] ;  /* 0x0002c600ff047b82 */ /* 0x000f220000000a00 */
[----:B------:R-:W-:-:S07]  /*2160*/  ISETP.NE.AND P3, PT, R22, 0x1, PT ;  /* 0x000000011600780c */ /* 0x000fce0003f65270 */
[----:B------:R-:W1:Y:S08]  /*2170*/  LDC.64 R6, c[0x0][0xb10] ;  /* 0x0002c400ff067b82 */ /* 0x000e700000000a00 */
[----:B------:R-:W2:Y:S08]  /*2180*/  LDC R16, c[0x0][0xb20] ;  /* 0x0002c800ff107b82 */ /* 0x000eb00000000800 */
[----:B------:R-:W3:Y:S01]  /*2190*/  LDC R18, c[0x0][0xb0c] ;  /* 0x0002c300ff127b82 */ /* 0x000ee20000000800 */
[----:B----4-:R-:W-:Y:S01]  /*21a0*/  IMAD.HI.U32 R17, R0, R5, RZ ;  /* 0x0000000500117227 */ /* 0x010fe200078e00ff */
[----:B------:R-:W-:-:S03]  /*21b0*/  ISETP.NE.AND P0, PT, R4, 0x1, PT ;  /* 0x000000010400780c */ /* 0x000fc60003f05270 */
[----:B------:R-:W-:-:S03]  /*21c0*/  IMAD.HI.U32 R5, R8, R5, RZ ;  /* 0x0000000508057227 */ /* 0x000fc600078e00ff */
[----:B------:R-:W4:Y:S01]  /*21d0*/  LDC.64 R2, c[0x0][0xb28] ;  /* 0x0002ca00ff027b82 */ /* 0x000f220000000a00 */
[----:B-1----:R-:W-:-:S04]  /*21e0*/  IMAD.HI.U32 R20, R9, R6, RZ ;  /* 0x0000000609147227 */ /* 0x002fc800078e00ff */
[----:B------:R-:W-:Y:S01]  /*21f0*/  IMAD.HI.U32 R24, R11, R6, RZ ;  /* 0x000000060b187227 */ /* 0x000fe200078e00ff */
[----:B------:R-:W-:Y:S02]  /*2200*/  SHF.R.U32.HI R20, RZ, R7, R20 ;  /* 0x00000007ff147219 */ /* 0x000fe40000011614 */
[-C--:B--2---:R-:W-:Y:S02]  /*2210*/  SHF.R.U32.HI R17, RZ, R16.reuse, R17 ;  /* 0x00000010ff117219 */ /* 0x084fe40000011611 */
[----:B------:R-:W-:Y:S02]  /*2220*/  SHF.R.U32.HI R5, RZ, R16, R5 ;  /* 0x00000010ff057219 */ /* 0x000fe40000011605 */
[----:B------:R-:W-:Y:S02]  /*2230*/  SEL R17, R0, R17, !P0 ;  /* 0x0000001100117207 */ /* 0x000fe40004000000 */
[----:B------:R-:W-:Y:S02]  /*2240*/  SHF.R.U32.HI R24, RZ, R7, R24 ;  /* 0x00000007ff187219 */ /* 0x000fe40000011618 */
[----:B---3--:R-:W-:-:S02]  /*2250*/  ISETP.NE.AND P1, PT, R18, 0x1, PT ;  /* 0x000000011200780c */ /* 0x008fc40003f25270 */
[----:B------:R-:W-:Y:S02]  /*2260*/  SEL R5, R8, R5, !P0 ;  /* 0x0000000508057207 */ /* 0x000fe40004000000 */
[----:B------:R-:W-:Y:S02]  /*2270*/  SEL R19, R9, R20, !P1 ;  /* 0x0000001409137207 */ /* 0x000fe40004800000 */
[----:B------:R-:W-:Y:S01]  /*2280*/  SEL R7, R11, R24, !P1 ;  /* 0x000000180b077207 */ /* 0x000fe20004800000 */
[----:B----4-:R-:W-:-:S04]  /*2290*/  IMAD.HI.U32 R20, R17, R2, RZ ;  /* 0x0000000211147227 */ /* 0x010fc800078e00ff */
[----:B------:R-:W-:Y:S01]  /*22a0*/  IMAD.HI.U32 R6, R19, R2, RZ ;  /* 0x0000000213067227 */ /* 0x000fe200078e00ff */
[----:B------:R-:W-:-:S04]  /*22b0*/  @P3 SHF.R.U32.HI R17, RZ, R3, R20 ;  /* 0x00000003ff113219 */ /* 0x000fc80000011614 */
[----:B------:R-:W-:Y:S01]  /*22c0*/  @P3 SHF.R.U32.HI R19, RZ, R3, R6 ;  /* 0x00000003ff133219 */ /* 0x000fe20000011606 */
[----:B------:R-:W-:-:S04]  /*22d0*/  IMAD R17, R22, R17, RZ ;  /* 0x0000001116117224 */ /* 0x000fc800078e02ff */
[----:B------:R-:W-:Y:S01]  /*22e0*/  IMAD R6, R22, R19, RZ ;  /* 0x0000001316067224 */ /* 0x000fe200078e02ff */
[C---:B------:R-:W-:Y:S02]  /*22f0*/  ISETP.GE.AND P0, PT, R5.reuse, R17, PT ;  /* 0x000000110500720c */ /* 0x040fe40003f06270 */
[----:B------:R-:W-:Y:S02]  /*2300*/  IADD3 R17, PT, PT, -R5, RZ, RZ ;  /* 0x000000ff05117210 */ /* 0x000fe40007ffe1ff */
[----:B------:R-:W-:Y:S01]  /*2310*/  ISETP.GE.OR P0, PT, R7, R6, P0 ;  /* 0x000000060700720c */ /* 0x000fe20000706670 */
[----:B------:R-:W-:-:S04]  /*2320*/  IMAD.HI.U32 R6, R5, R2, RZ ;  /* 0x0000000205067227 */ /* 0x000fc800078e00ff */
[----:B------:R-:W-:Y:S01]  /*2330*/  IMAD R8, R4, R17, R8 ;  /* 0x0000001104087224 */ /* 0x000fe200078e0208 */
[----:B------:R-:W-:-:S04]  /*2340*/  SHF.R.U32.HI R6, RZ, R3, R6 ;  /* 0x00000003ff067219 */ /* 0x000fc80000011606 */
[----:B------:R-:W-:-:S03]  /*2350*/  SEL R6, R5, R6, !P3 ;  /* 0x0000000605067207 */ /* 0x000fc60005800000 */
[----:B------:R-:W-:-:S04]  /*2360*/  @!P0 IMAD.HI.U32 R16, R7, R2, RZ ;  /* 0x0000000207108227 */ /* 0x000fc800078e00ff */
[----:B------:R-:W-:Y:S01]  /*2370*/  IMAD.MOV R2, RZ, RZ, -R6 ;  /* 0x000000ffff027224 */ /* 0x000fe200078e0a06 */
[----:B------:R-:W-:-:S03]  /*2380*/  @!P0 SHF.R.U32.HI R16, RZ, R3, R16 ;  /* 0x00000003ff108219 */ /* 0x000fc60000011610 */
[----:B------:R-:W-:Y:S01]  /*2390*/  IMAD R2, R22, R2, R5 ;  /* 0x0000000216027224 */ /* 0x000fe200078e0205 */
[----:B------:R-:W-:-:S05]  /*23a0*/  @!P0 SEL R3, R7, R16, !P3 ;  /* 0x0000001007038207 */ /* 0x000fca0005800000 */
[--C-:B------:R-:W-:Y:S02]  /*23b0*/  @!P0 IMAD.IADD R6, R6, 0x1, -R3.reuse ;  /* 0x0000000106068824 */ /* 0x100fe400078e0a03 */
[----:B------:R-:W-:Y:S01]  /*23c0*/  @!P0 IMAD R3, R2, R19, R3 ;  /* 0x0000001302038224 */ /* 0x000fe200078e0203 */
[----:B------:R-:W-:Y:S01]  /*23d0*/  IADD3 R2, PT, PT, -R7, RZ, RZ ;  /* 0x000000ff07027210 */ /* 0x000fe20007ffe1ff */
[----:B------:R-:W-:Y:S02]  /*23e0*/  @!P0 IMAD R5, R22, R6, R7 ;  /* 0x0000000616058224 */ /* 0x000fe400078e0207 */
[----:B------:R-:W-:Y:S02]  /*23f0*/  @!P0 IMAD.MOV.U32 R7, RZ, RZ, R3 ;  /* 0x000000ffff078224 */ /* 0x000fe400078e0003 */
[----:B------:R-:W-:Y:S02]  /*2400*/  IMAD R2, R18, R2, R11 ;  /* 0x0000000212027224 */ /* 0x000fe400078e020b */
[----:B------:R-:W-:-:S02]  /*2410*/  IMAD R8, R5, R4, R8 ;  /* 0x0000000405087224 */ /* 0x000fc400078e0208 */
[----:B------:R-:W-:Y:S02]  /*2420*/  IMAD R11, R7, R18, R2 ;  /* 0x00000012070b7224 */ /* 0x000fe400078e0202 */
.L_x_34:
[----:B------:R-:W1:Y:S02]  /*2430*/  LDCU UR5, c[0x0][0xb30] ;  /* 0x00016600ff0577ac */ /* 0x000e640008000800 */
[----:B-1----:R-:W-:-:S09]  /*2440*/  UISETP.NE.AND UP0, UPT, UR5, 0x1, UPT ;  /* 0x000000010500788c */ /* 0x002fd2000bf05270 */
[----:B------:R-:W-:Y:S05]  /*2450*/  BRA.U UP0, `(.L_x_35) ;  /* 0x0000000100407547 */ /* 0x000fea000b800000 */
[----:B------:R-:W1:Y:S08]  /*2460*/  LDC.64 R4, c[0x0][0xb10] ;  /* 0x0002c400ff047b82 */ /* 0x000e700000000a00 */
[----:B------:R-:W2:Y:S08]  /*2470*/  LDC.64 R2, c[0x0][0xb18] ;  /* 0x0002c600ff027b82 */ /* 0x000eb00000000a00 */
[----:B------:R-:W3:Y:S08]  /*2480*/  LDC R6, c[0x0][0xb20] ;  /* 0x0002c800ff067b82 */ /* 0x000ef00000000800 */
[----:B------:R-:W4:Y:S01]  /*2490*/  LDC R16, c[0x0][0xb0c] ;  /* 0x0002c300ff107b82 */ /* 0x000f220000000800 */
[----:B-1----:R-:W-:-:S05]  /*24a0*/  IMAD.HI.U32 R4, R11, R4, RZ ;  /* 0x000000040b047227 */ /* 0x002fca00078e00ff */
[----:B------:R-:W-:Y:S01]  /*24b0*/  SHF.R.U32.HI R4, RZ, R5, R4 ;  /* 0x00000005ff047219 */ /* 0x000fe20000011604 */
[----:B--2---:R-:W-:Y:S01]  /*24c0*/  IMAD.HI.U32 R3, R8, R3, RZ ;  /* 0x0000000308037227 */ /* 0x004fe200078e00ff */
[----:B------:R-:W-:-:S04]  /*24d0*/  ISETP.NE.AND P0, PT, R2, 0x1, PT ;  /* 0x000000010200780c */ /* 0x000fc80003f05270 */
[----:B---3--:R-:W-:-:S04]  /*24e0*/  SHF.R.U32.HI R3, RZ, R6, R3 ;  /* 0x00000006ff037219 */ /* 0x008fc80000011603 */
[----:B------:R-:W-:Y:S02]  /*24f0*/  SEL R3, R8, R3, !P0 ;  /* 0x0000000308037207 */ /* 0x000fe40004000000 */
[----:B----4-:R-:W-:-:S04]  /*2500*/  ISETP.NE.AND P1, PT, R16, 0x1, PT ;  /* 0x000000011000780c */ /* 0x010fc80003f25270 */
[----:B------:R-:W-:-:S05]  /*2510*/  SEL R4, R11, R4, !P1 ;  /* 0x000000040b047207 */ /* 0x000fca0004800000 */
[----:B------:R-:W-:Y:S02]  /*2520*/  IMAD.IADD R5, R3, 0x1, -R4 ;  /* 0x0000000103057824 */ /* 0x000fe400078e0a04 */
[----:B------:R-:W-:Y:S02]  /*2530*/  IMAD.IADD R3, R4, 0x1, -R3 ;  /* 0x0000000104037824 */ /* 0x000fe400078e0a03 */
[----:B------:R-:W-:Y:S02]  /*2540*/  IMAD R11, R5, R16, R11 ;  /* 0x00000010050b7224 */ /* 0x000fe400078e020b */
[----:B------:R-:W-:-:S07]  /*2550*/  IMAD R8, R3, R2, R8 ;  /* 0x0000000203087224 */ /* 0x000fce00078e0208 */
.L_x_35:
[----:B------:R-:W-:Y:S01]  /*2560*/  VIADD R14, R14, 0x1 ;  /* 0x000000010e0e7836 */ /* 0x000fe20000000000 */
[----:B------:R-:W-:Y:S01]  /*2570*/  PLOP3.LUT P1, PT, PT, PT, PT, 0x80, 0x8 ;  /* 0x000000000008781c */ /* 0x000fe20003f2f070 */
[----:B------:R-:W-:Y:S02]  /*2580*/  IMAD.IADD R71, R11, 0x1, R68 ;  /* 0x000000010b477824 */ /* 0x000fe400078e0244 */
[----:B------:R-:W-:Y:S01]  /*2590*/  IMAD.IADD R69, R8, 0x1, R61 ;  /* 0x0000000108457824 */ /* 0x000fe200078e023d */
[----:B------:R-:W-:-:S04]  /*25a0*/  ISETP.NE.AND P0, PT, R14, 0x2, PT ;  /* 0x000000020e00780c */ /* 0x000fc80003f05270 */
[----:B------:R-:W-:Y:S02]  /*25b0*/  SEL R2, RZ, 0x1, P0 ;  /* 0x00000001ff027807 */ /* 0x000fe40000000000 */
[----:B------:R-:W-:Y:S02]  /*25c0*/  SEL R14, R14, RZ, P0 ;  /* 0x000000ff0e0e7207 */ /* 0x000fe40000000000 */
[----:B------:R-:W-:Y:S01]  /*25d0*/  LOP3.LUT R13, R13, R2, RZ, 0x3c, !PT ;  /* 0x000000020d0d7212 */ /* 0x000fe200078e3cff */
[----:B------:R-:W-:Y:S06]  /*25e0*/  @P2 BRA `(.L_x_36) ;  /* 0xfffffff000982947 */ /* 0x000fec000383ffff */
[----:B------:R-:W-:Y:S01]  /*25f0*/  UIADD3 UR4, UPT, UPT, UR4, 0xf8, URZ ;  /* 0x000000f804047890 */ /* 0x000fe2000fffe0ff */
[----:B------:R-:W-:-:S03]  /*2600*/  SHF.L.U32 R3, R15, 0x1f, RZ ;  /* 0x0000001f0f037819 */ /* 0x000fc600000006ff */
[----:B------:R-:W-:-:S09]  /*2610*/  ULEA UR5, UR13, UR4, 0x3 ;  /* 0x000000040d057291 */ /* 0x000fd2000f8e18ff */
[----:B------:R-:W1:Y:S02]  /*2620*/  SYNCS.PHASECHK.TRANS64.TRYWAIT P0, [UR5], R3 ;  /* 0x00000003ff0075a7 */ /* 0x000e640008001105 */
[----:B-1----:R-:W-:Y:S05]  /*2630*/  @!P0 BRA `(.L_x_37) ;  /* 0x0000004c00848947 */ /* 0x002fea0003800000 */
.L_x_125:
[----:B------:R-:W-:-:S04]  /*2640*/  UIADD3 UR6, UPT, UPT, UR13, 0x1, URZ ;  /* 0x000000010d067890 */ /* 0x000fc8000fffe0ff */
[----:B------:R-:W-:-:S04]  /*2650*/  UISETP.NE.AND UP0, UPT, UR6, 0x1f, UPT ;  /* 0x0000001f0600788c */ /* 0x000fc8000bf05270 */
[----:B------:R-:W-:Y:S02]  /*2660*/  USEL UR7, URZ, 0x1, UP0 ;  /* 0x00000001ff077887 */ /* 0x000fe40008000000 */
[----:B------:R-:W-:-:S04]  /*2670*/  USEL UR6, UR6, URZ, UP0 ;  /* 0x000000ff06067287 */ /* 0x000fc80008000000 */
[----:B------:R-:W-:Y:S01]  /*2680*/  ULEA UR5, UR6, UR4, 0x3 ;  /* 0x0000000406057291 */ /* 0x000fe2000f8e18ff */
[----:B------:R-:W-:-:S04]  /*2690*/  LOP3.LUT R2, R15, UR7, RZ, 0x3c, !PT ;  /* 0x000000070f027c12 */ /* 0x000fc8000f8e3cff */
[----:B-1----:R-:W-:-:S04]  /*26a0*/  SHF.L.U32 R3, R2, 0x1f, RZ ;  /* 0x0000001f02037819 */ /* 0x002fc800000006ff */
[----:B------:R-:W1:Y:S02]  /*26b0*/  SYNCS.PHASECHK.TRANS64.TRYWAIT P0, [UR5], R3 ;  /* 0x00000003ff0075a7 */ /* 0x000e640008001105 */
[----:B-1----:R-:W-:Y:S05]  /*26c0*/  @!P0 BRA `(.L_x_38) ;  /* 0x0000004c00788947 */ /* 0x002fea0003800000 */
.L_x_127:
        /* <DEDUP_REMOVED lines=9> */
.L_x_129:
        /* <DEDUP_REMOVED lines=9> */
.L_x_131:
        /* <DEDUP_REMOVED lines=9> */
.L_x_133:
        /* <DEDUP_REMOVED lines=9> */
.L_x_135:
        /* <DEDUP_REMOVED lines=9> */
.L_x_137:
        /* <DEDUP_REMOVED lines=9> */
.L_x_139:
        /* <DEDUP_REMOVED lines=9> */
.L_x_141:
        /* <DEDUP_REMOVED lines=9> */
.L_x_143:
        /* <DEDUP_REMOVED lines=9> */
.L_x_145:
        /* <DEDUP_REMOVED lines=9> */
.L_x_147:
        /* <DEDUP_REMOVED lines=9> */
.L_x_149:
        /* <DEDUP_REMOVED lines=9> */
.L_x_151:
        /* <DEDUP_REMOVED lines=9> */
.L_x_153:
        /* <DEDUP_REMOVED lines=9> */
.L_x_155:
        /* <DEDUP_REMOVED lines=9> */
.L_x_157:
        /* <DEDUP_REMOVED lines=9> */
.L_x_159:
        /* <DEDUP_REMOVED lines=9> */
.L_x_161:
        /* <DEDUP_REMOVED lines=9> */
.L_x_163:
        /* <DEDUP_REMOVED lines=9> */
.L_x_165:
        /* <DEDUP_REMOVED lines=9> */
.L_x_167:
        /* <DEDUP_REMOVED lines=9> */
.L_x_169:
        /* <DEDUP_REMOVED lines=9> */
.L_x_171:
        /* <DEDUP_REMOVED lines=9> */
.L_x_173:
        /* <DEDUP_REMOVED lines=9> */
.L_x_175:
        /* <DEDUP_REMOVED lines=9> */
.L_x_177:
        /* <DEDUP_REMOVED lines=9> */
.L_x_179:
        /* <DEDUP_REMOVED lines=9> */
.L_x_181:
        /* <DEDUP_REMOVED lines=9> */
.L_x_183:
[----:B------:R-:W-:-:S04]  /*3690*/  UIADD3 UR6, UPT, UPT, UR6, 0x1, URZ ;  /* 0x0000000106067890 */ /* 0x000fc8000fffe0ff */
[----:B------:R-:W-:-:S04]  /*36a0*/  UISETP.NE.AND UP0, UPT, UR6, 0x1f, UPT ;  /* 0x0000001f0600788c */ /* 0x000fc8000bf05270 */
[----:B------:R-:W-:Y:S02]  /*36b0*/  USEL UR5, URZ, 0x1, UP0 ;  /* 0x00000001ff057887 */ /* 0x000fe40008000000 */
[----:B------:R-:W-:-:S04]  /*36c0*/  USEL UR6, UR6, URZ, UP0 ;  /* 0x000000ff06067287 */ /* 0x000fc80008000000 */
[----:B------:R-:W-:Y:S01]  /*36d0*/  ULEA UR6, UR6, UR4, 0x3 ;  /* 0x0000000406067291 */ /* 0x000fe2000f8e18ff */
[----:B-1----:R-:W-:-:S04]  /*36e0*/  LOP3.LUT R3, R2, UR5, RZ, 0x3c, !PT ;  /* 0x0000000502037c12 */ /* 0x002fc8000f8e3cff */
[----:B------:R-:W-:Y:S01]  /*36f0*/  SHF.L.U32 R3, R3, 0x1f, RZ ;  /* 0x0000001f03037819 */ /* 0x000fe200000006ff */
[----:B----4-:R-:W-:-:S07]  /*3700*/  IMAD.U32 R0, RZ, RZ, UR6 ;  /* 0x00000006ff007e24 */ /* 0x010fce000f8e00ff */
.L_x_67:
[----:B-1----:R1:W2:Y:S02]  /*3710*/  SYNCS.PHASECHK.TRANS64.TRYWAIT P0, [R0+URZ], R3 ;  /* 0x00000003000075a7 */ /* 0x0022a400080011ff */
[----:B--2---:R-:W-:Y:S05]  /*3720*/  @!P0 NANOSLEEP.SYNCS 0x989680 ;  /* 0x009896800000895d */ /* 0x004fea0003900000 */
[----:B------:R-:W2:Y:S02]  /*3730*/  @!P0 SYNCS.PHASECHK.TRANS64 P0, [R0+URZ], R3 ;  /* 0x00000003000085a7 */ /* 0x000ea400080010ff */
[----:B--2---:R-:W-:Y:S05]  /*3740*/  @P0 EXIT ;  /* 0x000000000000094d */ /* 0x004fea0003800000 */
[----:B------:R-:W-:Y:S05]  /*3750*/  BRA `(.L_x_67) ;  /* 0xfffffffc00ec7947 */ /* 0x000fea000383ffff */
.L_x_18:
[----:B------:R-:W-:-:S04]  /*3760*/  UISETP.NE.AND UP1, UPT, UR37, URZ, UPT ;  /* 0x000000ff2500728c */ /* 0x000fc8000bf25270 */
[----:B------:R-:W-:-:S09]  /*3770*/  UISETP.NE.OR UP1, UPT, UR8, 0x1, UP1 ;  /* 0x000000010800788c */ /* 0x000fd20008f25670 */
[----:B------:R-:W-:Y:S05]  /*3780*/  BRA.U UP1, `(.L_x_68) ;  /* 0x0000000501487547 */ /* 0x000fea000b800000 */
[----:B------:R-:W-:Y:S01]  /*3790*/  ISETP.NE.AND P2, PT, R2, RZ, PT ;  /* 0x000000ff0200720c */ /* 0x000fe20003f45270 */
[----:B------:R-:W-:Y:S01]  /*37a0*/  IMAD.MOV.U32 R12, RZ, RZ, 0x1 ;  /* 0x00000001ff0c7424 */ /* 0x000fe200078e00ff */
[----:B------:R-:W-:Y:S02]  /*37b0*/  CS2R R10, SRZ ;  /* 0x00000000000a7805 */ /* 0x000fe4000001ff00 */
[----:B------:R-:W-:Y:S01]  /*37c0*/  CS2R R8, SRZ ;  /* 0x0000000000087805 */ /* 0x000fe2000001ff00 */
[----:B------:R-:W-:Y:S01]  /*37d0*/  UMOV UR4, 0x400 ;  /* 0x0000040000047882 */ /* 0x000fe20000000000 */
[----:B------:R-:W-:Y:S01]  /*37e0*/  UMOV UR6, URZ ;  /* 0x000000ff00067c82 */ /* 0x000fe20008000000 */
[----:B------:R-:W-:-:S12]  /*37f0*/  ULEA UR37, UR37, UR4, 0x18 ;  /* 0x0000000425257291 */ /* 0x000fd8000f8ec0ff */
.L_x_72:
[----:B------:R-:W-:Y:S02]  /*3800*/  LEA R0, R8, UR37, 0x3 ;  /* 0x0000002508007c11 */ /* 0x000fe4000f8e18ff */
[----:B------:R-:W-:-:S03]  /*3810*/  SHF.L.U32 R5, R9, 0x1f, RZ ;  /* 0x0000001f09057819 */ /* 0x000fc600000006ff */
[----:B------:R-:W-:Y:S01]  /*3820*/  VIADD R4, R0, 0x280 ;  /* 0x0000028000047836 */ /* 0x000fe20000000000 */
[----:B------:R-:W1:Y:S02]  /*3830*/  SYNCS.PHASECHK.TRANS64.TRYWAIT P0, [R0+URZ+0x270], R5 ;  /* 0x00027005000075a7 */ /* 0x000e6400080011ff */
[----:B-1----:R-:W-:Y:S05]  /*3840*/  @!P0 BRA `(.L_x_69) ;  /* 0x0000004400d08947 */ /* 0x002fea0003800000 */
.L_x_184:
[----:B------:R-:W-:Y:S01]  /*3850*/  ULEA UR5, UR6, UR37, 0x3 ;  /* 0x0000002506057291 */ /* 0x000fe2000f8e18ff */
[----:B------:R-:W-:Y:S02]  /*3860*/  PRMT R4, RZ, 0x654, R4 ;  /* 0x00000654ff047816 */ /* 0x000fe40000000004 */
[----:B-1----:R-:W-:Y:S01]  /*3870*/  SHF.L.U32 R5, R12, 0x1f, RZ ;  /* 0x0000001f0c057819 */ /* 0x002fe200000006ff */
[----:B------:R-:W-:Y:S01]  /*3880*/  UIADD3 UR4, UPT, UPT, UR5, 0x210, URZ ;  /* 0x0000021005047890 */ /* 0x000fe2000fffe0ff */
[----:B------:R1:W-:Y:S05]  /*3890*/  SYNCS.ARRIVE.TRANS64.RED.A1T0 RZ, [R4+URZ], RZ ;  /* 0x000000ff04ff79a7 */ /* 0x0003ea00081004ff */
[----:B------:R-:W-:Y:S01]  /*38a0*/  IMAD.U32 R7, RZ, RZ, UR4 ;  /* 0x00000004ff077e24 */ /* 0x000fe2000f8e00ff */
[----:B------:R-:W2:Y:S04]  /*38b0*/  SYNCS.PHASECHK.TRANS64.TRYWAIT P0, [UR5+0x220], R5 ;  /* 0x00022005ff0075a7 */ /* 0x000ea80008001105 */
[----:B------:R-:W-:Y:S01]  /*38c0*/  PRMT R6, R2, 0x654, R7 ;  /* 0x0000065402067816 */ /* 0x000fe20000000007 */
[----:B-1----:R-:W-:Y:S01]  /*38d0*/  @!P2 IMAD.MOV.U32 R4, RZ, RZ, 0x10 ;  /* 0x00000010ff04a424 */ /* 0x002fe200078e00ff */
[----:B--2---:R-:W-:Y:S06]  /*38e0*/  @!P0 BRA `(.L_x_70) ;  /* 0x0000004400bc8947 */ /* 0x004fec0003800000 */
.L_x_186:
[----:B------:R-:W-:Y:S01]  /*38f0*/  ULEA UR4, UR6, UR37, 0x4 ;  /* 0x0000002506047291 */ /* 0x000fe2000f8e20ff */
[----:B------:R-:W-:Y:S01]  /*3900*/  SEL R3, R6, R3, !P2 ;  /* 0x0000000306037207 */ /* 0x000fe20005000000 */
[----:B------:R-:W-:Y:S01]  /*3910*/  UIADD3 UR5, UPT, UPT, UR5, 0x210, URZ ;  /* 0x0000021005057890 */ /* 0x000fe2000fffe0ff */
[----:B-1----:R-:W-:Y:S01]  /*3920*/  LEA R0, R11, UR37, 0x3 ;  /* 0x000000250b007c11 */ /* 0x002fe2000f8e18ff */
[----:B------:R-:W-:Y:S01]  /*3930*/  UIADD3 UR4, UPT, UPT, UR4, 0x2a0, URZ ;  /* 0x000002a004047890 */ /* 0x000fe2000fffe0ff */
[----:B------:R-:W-:Y:S01]  /*3940*/  SHF.L.U32 R5, R10, 0x1f, RZ ;  /* 0x0000001f0a057819 */ /* 0x000fe200000006ff */
[----:B------:R1:W-:Y:S01]  /*3950*/  @!P2 SYNCS.ARRIVE.TRANS64.RED RZ, [R3+URZ], R4 ;  /* 0x0000000403ffa9a7 */ /* 0x0003e200080004ff */
[----:B------:R-:W-:Y:S01]  /*3960*/  UIADD3 UR6, UPT, UPT, UR6, 0x1, URZ ;  /* 0x0000000106067890 */ /* 0x000fe2000fffe0ff */
[----:B------:R-:W-:-:S03]  /*3970*/  VIADD R8, R8, 0x1 ;  /* 0x0000000108087836 */ /* 0x000fc60000000000 */
[----:B------:R-:W-:Y:S02]  /*3980*/  UISETP.NE.AND UP0, UPT, UR6, 0x2, UPT ;  /* 0x000000020600788c */ /* 0x000fe4000bf05270 */
[----:B------:R-:W-:Y:S06]  /*3990*/  UGETNEXTWORKID.BROADCAST [UR4], [UR5] ;  /* 0x00000000040073ca */ /* 0x000fec0008000100 */
[----:B------:R-:W-:Y:S01]  /*39a0*/  USEL UR4, URZ, 0x1, UP0 ;  /* 0x00000001ff047887 */ /* 0x000fe20008000000 */
[----:B------:R-:W-:Y:S01]  /*39b0*/  ISETP.NE.AND P0, PT, R8, 0x2, PT ;  /* 0x000000020800780c */ /* 0x000fe20003f05270 */
[----:B------:R-:W-:Y:S01]  /*39c0*/  USEL UR6, UR6, URZ, UP0 ;  /* 0x000000ff06067287 */ /* 0x000fe20008000000 */
[----:B------:R-:W2:Y:S03]  /*39d0*/  SYNCS.PHASECHK.TRANS64.TRYWAIT P1, [R0+URZ+0x210], R5 ;  /* 0x00021005000075a7 */ /* 0x000ea600080211ff */
[----:B------:R-:W-:Y:S01]  /*39e0*/  LOP3.LUT R12, R12, UR4, RZ, 0x3c, !PT ;  /* 0x000000040c0c7c12 */ /* 0x000fe2000f8e3cff */
[----:B-12---:R-:W-:Y:S07]  /*39f0*/  @!P1 BRA `(.L_x_71) ;  /* 0x0000004400909947 */ /* 0x006fee0003800000 */
.L_x_187:
[C---:B------:R-:W-:Y:S01]  /*3a00*/  LEA R4, R11.reuse, UR37, 0x4 ;  /* 0x000000250b047c11 */ /* 0x040fe2000f8e20ff */
[----:B-1----:R-:W-:Y:S01]  /*3a10*/  VIADD R0, R0, 0x220 ;  /* 0x0000022000007836 */ /* 0x002fe20000000000 */
[----:B------:R-:W-:Y:S01]  /*3a20*/  SEL R8, R8, RZ, P0 ;  /* 0x000000ff08087207 */ /* 0x000fe20000000000 */
[----:B------:R-:W-:-:S03]  /*3a30*/  VIADD R11, R11, 0x1 ;  /* 0x000000010b0b7836 */ /* 0x000fc60000000000 */
[----:B------:R-:W1:Y:S01]  /*3a40*/  LDS.128 R4, [R4+0x2a0] ;  /* 0x0002a00004047984 */ /* 0x000e620000000c00 */
[----:B------:R-:W-:Y:S02]  /*3a50*/  PRMT R0, RZ, 0x654, R0 ;  /* 0x00000654ff007816 */ /* 0x000fe40000000000 */
[C---:B------:R-:W-:Y:S01]  /*3a60*/  ISETP.NE.AND P1, PT, R11.reuse, 0x2, PT ;  /* 0x000000020b00780c */ /* 0x040fe20003f25270 */
[----:B------:R-:W-:Y:S01]  /*3a70*/  @!PT LDS RZ, [RZ] ;  /* 0x00000000fffff984 */ /* 0x000fe20000000800 */
[----:B------:R-:W-:Y:S01]  /*3a80*/  @!PT LDS RZ, [RZ] ;  /* 0x00000000fffff984 */ /* 0x000fe20000000800 */
[----:B------:R-:W-:Y:S01]  /*3a90*/  @!PT LDS RZ, [RZ] ;  /* 0x00000000fffff984 */ /* 0x000fe20000000800 */
[----:B------:R-:W-:Y:S01]  /*3aa0*/  @!PT LDS RZ, [RZ] ;  /* 0x00000000fffff984 */ /* 0x000fe20000000800 */
[----:B------:R2:W-:Y:S06]  /*3ab0*/  MEMBAR.ALL.CTA ;  /* 0x0000000000007992 */ /* 0x0005ec0000008000 */
[----:B--2---:R-:W2:Y:S01]  /*3ac0*/  FENCE.VIEW.ASYNC.S ;  /* 0x00000000000073c6 */ /* 0x004ea20000000000 */
[----:B------:R-:W-:Y:S01]  /*3ad0*/  SEL R11, R11, RZ, P1 ;  /* 0x000000ff0b0b7207 */ /* 0x000fe20000800000 */
[----:B--2---:R2:W-:Y:S01]  /*3ae0*/  SYNCS.ARRIVE.TRANS64.RED.A1T0 RZ, [R0+URZ], RZ ;  /* 0x000000ff00ff79a7 */ /* 0x0045e200081004ff */
[----:B-1----:R-:W-:-:S02]  /*3af0*/  LOP3.LUT P3, RZ, R6, 0x1, RZ, 0xc0, !PT ;  /* 0x0000000106ff7812 */ /* 0x002fc4000786c0ff */
[----:B------:R-:W-:-:S04]  /*3b00*/  SEL R5, RZ, 0x1, P1 ;  /* 0x00000001ff057807 */ /* 0x000fc80000800000 */
[----:B------:R-:W-:Y:S02]  /*3b10*/  LOP3.LUT R10, R10, R5, RZ, 0x3c, !PT ;  /* 0x000000050a0a7212 */ /* 0x000fe400078e3cff */
[----:B--2---:R-:W-:-:S04]  /*3b20*/  SEL R0, RZ, 0x1, P0 ;  /* 0x00000001ff007807 */ /* 0x004fc80000000000 */
[----:B------:R-:W-:Y:S01]  /*3b30*/  LOP3.LUT R9, R9, R0, RZ, 0x3c, !PT ;  /* 0x0000000009097212 */ /* 0x000fe200078e3cff */
[----:B------:R-:W-:Y:S06]  /*3b40*/  @P3 BRA `(.L_x_72) ;  /* 0xfffffffc002c3947 */ /* 0x000fec000383ffff */
[----:B------:R-:W-:Y:S01]  /*3b50*/  ULEA UR5, UR6, UR37, 0x3 ;  /* 0x0000002506057291 */ /* 0x000fe2000f8e18ff */
[----:B------:R-:W-:-:S08]  /*3b60*/  SHF.L.U32 R3, R12, 0x1f, RZ ;  /* 0x0000001f0c037819 */ /* 0x000fd000000006ff */
[----:B------:R-:W1:Y:S02]  /*3b70*/  SYNCS.PHASECHK.TRANS64 P0, [UR5+0x220], R3 ;  /* 0x00022003ff0075a7 */ /* 0x000e640008001005 */
[----:B-1----:R-:W-:Y:S05]  /*3b80*/  @P0 BRA `(.L_x_73) ;  /* 0x0000000000080947 */ /* 0x002fea0003800000 */
[----:B------:R-:W1:Y:S02]  /*3b90*/  SYNCS.PHASECHK.TRANS64.TRYWAIT P0, [UR5+0x220], R3 ;  /* 0x00022003ff0075a7 */ /* 0x000e640008001105 */
[----:B-1----:R-:W-:Y:S05]  /*3ba0*/  @!P0 BRA `(.L_x_74) ;  /* 0x0000004400388947 */ /* 0x002fea0003800000 */
.L_x_73:
[----:B------:R-:W-:-:S04]  /*3bb0*/  UIADD3 UR4, UPT, UPT, UR6, 0x1, URZ ;  /* 0x0000000106047890 */ /* 0x000fc8000fffe0ff */
[----:B------:R-:W-:-:S04]  /*3bc0*/  UISETP.NE.AND UP0, UPT, UR4, 0x2, UPT ;  /* 0x000000020400788c */ /* 0x000fc8000bf05270 */
[----:B------:R-:W-:Y:S02]  /*3bd0*/  USEL UR7, URZ, 0x1, UP0 ;  /* 0x00000001ff077887 */ /* 0x000fe40008000000 */
[----:B------:R-:W-:-:S04]  /*3be0*/  USEL UR4, UR4, URZ, UP0 ;  /* 0x000000ff04047287 */ /* 0x000fc80008000000 */
[----:B------:R-:W-:Y:S01]  /*3bf0*/  ULEA UR4, UR4, UR37, 0x3 ;  /* 0x0000002504047291 */ /* 0x000fe2000f8e18ff */
[----:B-1----:R-:W-:-:S04]  /*3c00*/  LOP3.LUT R3, R12, UR7, RZ, 0x3c, !PT ;  /* 0x000000070c037c12 */ /* 0x002fc8000f8e3cff */
[----:B------:R-:W-:-:S04]  /*3c10*/  SHF.L.U32 R0, R3, 0x1f, RZ ;  /* 0x0000001f03007819 */ /* 0x000fc800000006ff */
[----:B------:R-:W1:Y:S02]  /*3c20*/  SYNCS.PHASECHK.TRANS64 P0, [UR4+0x220], R0 ;  /* 0x00022000ff0075a7 */ /* 0x000e640008001004 */
[----:B-1----:R-:W-:Y:S05]  /*3c30*/  @P0 EXIT ;  /* 0x000000000000094d */ /* 0x002fea0003800000 */
[----:B------:R-:W-:Y:S02]  /*3c40*/  SHF.L.U32 R3, R3, 0x1f, RZ ;  /* 0x0000001f03037819 */ /* 0x000fe400000006ff */
[----:B------:R-:W-:-:S07]  /*3c50*/  MOV R0, UR4 ;  /* 0x0000000400007c02 */ /* 0x000fce0008000f00 */
.L_x_75:
[----:B-1----:R1:W2:Y:S02]  /*3c60*/  SYNCS.PHASECHK.TRANS64.TRYWAIT P0, [R0+URZ+0x220], R3 ;  /* 0x00022003000075a7 */ /* 0x0022a400080011ff */
[----:B--2---:R-:W-:Y:S05]  /*3c70*/  @!P0 NANOSLEEP.SYNCS 0x989680 ;  /* 0x009896800000895d */ /* 0x004fea0003900000 */
[----:B------:R-:W2:Y:S02]  /*3c80*/  @!P0 SYNCS.PHASECHK.TRANS64 P0, [R0+URZ+0x220], R3 ;  /* 0x00022003000085a7 */ /* 0x000ea400080010ff */
[----:B--2---:R-:W-:Y:S05]  /*3c90*/  @P0 EXIT ;  /* 0x000000000000094d */ /* 0x004fea0003800000 */
[----:B------:R-:W-:Y:S05]  /*3ca0*/  BRA `(.L_x_75) ;  /* 0xfffffffc00ec7947 */ /* 0x000fea000383ffff */
.L_x_68:
[----:B------:R-:W-:-:S09]  /*3cb0*/  UISETP.NE.AND UP1, UPT, UR8, URZ, UPT ;  /* 0x000000ff0800728c */ /* 0x000fd2000bf25270 */
[----:B------:R-:W-:Y:S05]  /*3cc0*/  BRA.U UP1, `(.L_x_76) ;  /* 0x0000000d01907547 */ /* 0x000fea000b800000 */
[----:B------:R-:W-:Y:S01]  /*3cd0*/  UMOV UR4, 0x40 ;  /* 0x0000004000047882 */ /* 0x000fe20000000000 */
[----:B------:R-:W-:Y:S01]  /*3ce0*/  NOP ;  /* 0x0000000000007918 */ /* 0x000fe20000000000 */
[----:B------:R-:W-:Y:S01]  /*3cf0*/  ULEA UR4, UR37, UR4, 0x18 ;  /* 0x0000000425047291 */ /* 0x000fe2000f8ec0ff */
[----:B------:R-:W-:Y:S02]  /*3d00*/  UMOV UR5, 0x400 ;  /* 0x0000040000057882 */ /* 0x000fe40000000000 */
[----:B------:R-:W-:-:S06]  /*3d10*/  ULEA UR37, UR37, UR5, 0x18 ;  /* 0x0000000525257291 */ /* 0x000fcc000f8ec0ff */
[----:B------:R-:W1:Y:S02]  /*3d20*/  LDS.U8 R0, [UR4+0x1c] ;  /* 0x00001c04ff007984 */ /* 0x000e640008000000 */
[----:B-1----:R-:W-:-:S13]  /*3d30*/  ISETP.NE.AND P0, PT, R0, RZ, PT ;  /* 0x000000ff0000720c */ /* 0x002fda0003f05270 */
[----:B------:R-:W-:Y:S05]  /*3d40*/  @P0 BRA `(.L_x_77) ;  /* 0x0000000000580947 */ /* 0x000fea0003800000 */
[----:B------:R-:W-:-:S13]  /*3d50*/  ELECT P0, URZ, PT ;  /* 0x0000000000ff782f */ /* 0x000fda0003800000 */
[----:B------:R-:W-:Y:S05]  /*3d60*/  @!P0 BRA `(.L_x_78) ;  /* 0x0000000000608947 */ /* 0x000fea0003800000 */
[----:B------:R-:W-:Y:S01]  /*3d70*/  UMOV UR5, 0x10 ;  /* 0x0000001000057882 */ /* 0x000fe20000000000 */
[----:B------:R-:W-:Y:S01]  /*3d80*/  HFMA2 R0, -RZ, RZ, 0, 5.9604644775390625e-08 ;  /* 0x00000001ff007431 */ /* 0x000fe200000001ff */
[----:B------:R-:W-:-:S03]  /*3d90*/  MOV R2, 0xffff ;  /* 0x0000ffff00027802 */ /* 0x000fc60000000f00 */
[----:B------:R-:W-:Y:S04]  /*3da0*/  DEPBAR.LE SB1, 0x36 ;  /* 0x00009d800000791a */ /* 0x000fe80000000000 */
[----:B------:R-:W1:Y:S02]  /*3db0*/  UTCATOMSWS.FIND_AND_SET.ALIGN UP0, UR5, UR5 ;  /* 0x00000005000575e3 */ /* 0x000e640008000800 */
[----:B-1----:R-:W-:Y:S01]  /*3dc0*/  MOV R3, UR5 ;  /* 0x0000000500037c02 */ /* 0x002fe20008000f00 */
[----:B------:R-:W-:Y:S06]  /*3dd0*/  BRA.U UP0, `(.L_x_79) ;  /* 0x0000000100187547 */ /* 0x000fec000b800000 */
.L_x_80:
[----:B------:R-:W-:Y:S05]  /*3de0*/  NANOSLEEP 0x64 ;  /* 0x000000640000795d */ /* 0x000fea0003800000 */
[----:B------:R-:W-:-:S05]  /*3df0*/  UMOV UR5, 0x10 ;  /* 0x0000001000057882 */ /* 0x000fca0000000000 */
[----:B------:R-:W-:Y:S04]  /*3e00*/  DEPBAR.LE SB1, 0x36 ;  /* 0x00009d800000791a */ /* 0x000fe80000000000 */
[----:B------:R-:W1:Y:S02]  /*3e10*/  UTCATOMSWS.FIND_AND_SET.ALIGN UP0, UR5, UR5 ;  /* 0x00000005000575e3 */ /* 0x000e640008000800 */
[----:B-1----:R-:W-:Y:S01]  /*3e20*/  MOV R3, UR5 ;  /* 0x0000000500037c02 */ /* 0x002fe20008000f00 */
[----:B------:R-:W-:Y:S05]  /*3e30*/  BRA.U !UP0, `(.L_x_80) ;  /* 0xfffffffd08e87547 */ /* 0x000fea000b83ffff */
.L_x_79:
[-C--:B------:R-:W-:Y:S02]  /*3e40*/  SHF.L.U32 R2, R2, R3.reuse, RZ ;  /* 0x0000000302027219 */ /* 0x080fe400000006ff */
[----:B------:R-:W-:Y:S01]  /*3e50*/  SHF.L.U32 R0, R0, R3, RZ ;  /* 0x0000000300007219 */ /* 0x000fe200000006ff */
[----:B------:R-:W-:Y:S02]  /*3e60*/  IMAD.SHL.U32 R3, R3, 0x20, RZ ;  /* 0x0000002003037824 */ /* 0x000fe400078e00ff */
[----:B------:R1:W-:Y:S04]  /*3e70*/  ATOMS.OR RZ, [UR4+0x14], R2 ;  /* 0x00001402ffff798c */ /* 0x0003e8000b000004 */
[----:B------:R1:W-:Y:S04]  /*3e80*/  ATOMS.OR RZ, [UR4+0x18], R0 ;  /* 0x00001800ffff798c */ /* 0x0003e8000b000004 */
[----:B------:R1:W-:Y:S01]  /*3e90*/  STS [UR37+0x2c0], R3 ;  /* 0x0002c003ff007988 */ /* 0x0003e20008000825 */
[----:B------:R-:W-:Y:S05]  /*3ea0*/  BRA `(.L_x_78) ;  /* 0x0000000000107947 */ /* 0x000fea0003800000 */
.L_x_77:
[----:B------:R-:W-:Y:S02]  /*3eb0*/  MOV R0, 0xffffffff ;  /* 0xffffffff00007802 */ /* 0x000fe40000000f00 */
[----:B------:R-:W-:-:S03]  /*3ec0*/  MOV R2, 0x3ef0 ;  /* 0x00003ef000027802 */ /* 0x000fc60000000f00 */
[----:B------:R1:W-:Y:S04]  /*3ed0*/  STS [UR37+0x2c0], R0 ;  /* 0x0002c000ff007988 */ /* 0x0003e80008000825 */
[----:B-1-3-5:R-:W-:Y:S05]  /*3ee0*/  CALL.REL.NOINC `($__internal_1_$__cuda_sm10x_tcgen05_guardrail_trap_phase_invalid_during_alloc) ;  /* 0x0000004400b87944 */ /* 0x02afea0003c00000 */
.L_x_78:
[----:B------:R-:W-:Y:S05]  /*3ef0*/  WARPSYNC.ALL ;  /* 0x0000000000007948 */ /* 0x000fea0003800000 */
[----:B------:R-:W2:Y:S01]  /*3f00*/  S2UR UR9, SR_CgaCtaId ;  /* 0x00000000000979c3 */ /* 0x000ea20000008800 */
[----:B------:R-:W-:Y:S01]  /*3f10*/  UMOV UR4, 0x400 ;  /* 0x0000040000047882 */ /* 0x000fe20000000000 */
[----:B------:R-:W-:-:S06]  /*3f20*/  NOP ;  /* 0x0000000000007918 */ /* 0x000fcc0000000000 */
[----:B------:R-:W-:Y:S06]  /*3f30*/  BAR.ARV 0x6, 0xa0 ;  /* 0x0182800000007b1d */ /* 0x000fec0000002000 */
[----:B------:R-:W4:Y:S01]  /*3f40*/  LDCU UR5, c[0x0][0x38c] ;  /* 0x00007180ff0577ac */ /* 0x000f220008000800 */
[----:B------:R-:W-:Y:S01]  /*3f50*/  IMAD.MOV.U32 R11, RZ, RZ, 0x1 ;  /* 0x00000001ff0b7424 */ /* 0x000fe200078e00ff */
[----:B------:R-:W-:Y:S01]  /*3f60*/  CS2R R8, SRZ ;  /* 0x0000000000087805 */ /* 0x000fe2000001ff00 */
[----:B------:R-:W-:Y:S01]  /*3f70*/  IMAD.MOV.U32 R10, RZ, RZ, RZ ;  /* 0x000000ffff0a7224 */ /* 0x000fe200078e00ff */
[----:B------:R-:W-:Y:S01]  /*3f80*/  UMOV UR12, URZ ;  /* 0x000000ff000c7c82 */ /* 0x000fe20008000000 */
[----:B------:R-:W-:Y:S01]  /*3f90*/  UMOV UR11, URZ ;  /* 0x000000ff000b7c82 */ /* 0x000fe20008000000 */
[----:B------:R-:W-:Y:S01]  /*3fa0*/  UMOV UR24, 0x0 ;  /* 0x0000000000187882 */ /* 0x000fe20000000000 */
[----:B------:R-:W-:Y:S01]  /*3fb0*/  UMOV UR25, 0x40c04a0 ;  /* 0x040c04a000197882 */ /* 0x000fe20000000000 */
[----:B------:R-:W-:Y:S01]  /*3fc0*/  UMOV UR20, 0x0 ;  /* 0x0000000000147882 */ /* 0x000fe20000000000 */
[----:B------:R-:W-:Y:S01]  /*3fd0*/  UMOV UR21, 0x40c04a0 ;  /* 0x040c04a000157882 */ /* 0x000fe20000000000 */
[----:B--2---:R-:W-:Y:S01]  /*3fe0*/  ULEA UR9, UR9, UR4, 0x18 ;  /* 0x0000000409097291 */ /* 0x004fe2000f8ec0ff */
[----:B------:R-:W2:Y:S03]  /*3ff0*/  LDCU UR4, c[0x0][0x38c] ;  /* 0x00007180ff0477ac */ /* 0x000ea60008000800 */
[----:B------:R-:W-:-:S02]  /*4000*/  UIADD3 UR10, UPT, UPT, UR9, 0x1b80, URZ ;  /* 0x00001b80090a7890 */ /* 0x000fc4000fffe0ff */
[----:B----4-:R-:W-:-:S03]  /*4010*/  UISETP.GE.AND UP3, UPT, UR5, 0x1, UPT ;  /* 0x000000010500788c */ /* 0x010fc6000bf66270 */
[----:B-1----:R-:W1:Y:S01]  /*4020*/  LDS R0, [UR9+0x2c0] ;  /* 0x0002c009ff007984 */ /* 0x002e620008000800 */
[----:B------:R-:W-:-:S04]  /*4030*/  USHF.R.U32.HI UR10, URZ, 0x4, UR10 ;  /* 0x00000004ff0a7899 */ /* 0x000fc8000801160a */
[----:B------:R-:W-:-:S04]  /*4040*/  ULOP3.LUT UR10, UR10, 0x3fff, URZ, 0xc0, !UPT ;  /* 0x00003fff0a0a7892 */ /* 0x000fc8000f8ec0ff */
[----:B------:R-:W-:Y:S02]  /*4050*/  ULOP3.LUT UR10, UR10, 0x10000, URZ, 0xfc, !UPT ;  /* 0x000100000a0a7892 */ /* 0x000fe4000f8efcff */
[----:B--2---:R-:W-:-:S04]  /*4060*/  UIADD3 UR4, UPT, UPT, UR4, 0x3f, URZ ;  /* 0x0000003f04047890 */ /* 0x004fc8000fffe0ff */
[----:B------:R-:W-:-:S04]  /*4070*/  USHF.R.S32.HI UR8, URZ, 0x1f, UR4 ;  /* 0x0000001fff087899 */ /* 0x000fc80008011404 */
[----:B------:R-:W-:Y:S02]  /*4080*/  ULEA.HI UR8, UR8, UR4, URZ, 0x6 ;  /* 0x0000000408087291 */ /* 0x000fe4000f8f30ff */
[----:B------:R-:W-:Y:S02]  /*4090*/  UIADD3 UR4, UPT, UPT, UR9, 0x20b80, URZ ;  /* 0x00020b8009047890 */ /* 0x000fe4000fffe0ff */
[----:B------:R-:W-:Y:S02]  /*40a0*/  USHF.R.S32.HI UR8, URZ, 0x6, UR8 ;  /* 0x00000006ff087899 */ /* 0x000fe40008011408 */
[----:B------:R-:W-:Y:S02]  /*40b0*/  USHF.R.U32.HI UR4, URZ, 0x4, UR4 ;  /* 0x00000004ff047899 */ /* 0x000fe40008011604 */
[----:B------:R-:W-:Y:S02]  /*40c0*/  UISETP.LT.AND UP0, UPT, UR8, 0x1, UPT ;  /* 0x000000010800788c */ /* 0x000fe4000bf01270 */
[----:B------:R-:W-:-:S02]  /*40d0*/  ULOP3.LUT UR4, UR4, 0x3fff, URZ, 0xc0, !UPT ;  /* 0x00003fff04047892 */ /* 0x000fc4000f8ec0ff */
[----:B------:R-:W-:Y:S02]  /*40e0*/  USEL UR16, UR8, 0x1, !UP0 ;  /* 0x0000000108107887 */ /* 0x000fe4000c000000 */
[----:B------:R-:W-:Y:S02]  /*40f0*/  ULOP3.LUT UR4, UR4, 0x10000, URZ, 0xfc, !UPT ;  /* 0x0001000004047892 */ /* 0x000fe4000f8efcff */
[----:B------:R-:W-:Y:S01]  /*4100*/  UIADD3 UR16, UPT, UPT, -UR16, URZ, URZ ;  /* 0x000000ff10107290 */ /* 0x000fe2000fffe1ff */
[----:B-1----:R-:W-:-:S15]  /*4110*/  R2UR UR13, R0 ;  /* 0x00000000000d72ca */ /* 0x002fde00000e0000 */
.L_x_87:
[----:B------:R-:W-:Y:S02]  /*4120*/  LEA R0, R10, UR9, 0x3 ;  /* 0x000000090a007c11 */ /* 0x000fe4000f8e18ff */
[----:B------:R-:W-:Y:S02]  /*4130*/  SHF.L.U32 R5, R9, 0x1f, RZ ;  /* 0x0000001f09057819 */ /* 0x000fe400000006ff */
[----:B------:R-:W-:Y:S01]  /*4140*/  PLOP3.LUT P0, PT, PT, PT, UP3, 0x80, 0x8 ;  /* 0x000000000008781c */ /* 0x000fe20003f0f038 */
[----:B------:R-:W-:Y:S01]  /*4150*/  VIADD R3, R0, 0x220 ;  /* 0x0000022000037836 */ /* 0x000fe20000000000 */
[----:B-1----:R-:W1:Y:S02]  /*4160*/  SYNCS.PHASECHK.TRANS64.TRYWAIT P1, [R0+URZ+0x210], R5 ;  /* 0x00021005000075a7 */ /* 0x002e6400080211ff */
[----:B-1--4-:R-:W-:Y:S09]  /*4170*/  @!P1 BRA `(.L_x_81) ;  /* 0x0000003c00dc9947 */ /* 0x012ff20003800000 */
.L_x_189:
[----:B------:R-:W-:Y:S01]  /*4180*/  LEA R4, R10, UR9, 0x4 ;  /* 0x000000090a047c11 */ /* 0x000fe2000f8e20ff */
[----:B------:R-:W-:Y:S01]  /*4190*/  @UP3 ULEA UR5, UR11, UR9, 0x3 ;  /* 0x000000090b053291 */ /* 0x000fe2000f8e18ff */
[----:B------:R-:W-:Y:S01]  /*41a0*/  PLOP3.LUT P2, PT, PT, PT, PT, 0x80, 0x8 ;  /* 0x000000000008781c */ /* 0x000fe20003f4f070 */
[----:B------:R-:W-:Y:S01]  /*41b0*/  ULEA UR14, UR12, UR9, 0x3 ;  /* 0x000000090c0e7291 */ /* 0x000fe2000f8e18ff */
[----:B------:R-:W-:Y:S01]  /*41c0*/  PRMT R3, RZ, 0x654, R3 ;  /* 0x00000654ff037816 */ /* 0x000fe20000000003 */
[----:B------:R-:W-:Y:S01]  /*41d0*/  ULEA.HI UR15, UR12, UR12, URZ, 0x1 ;  /* 0x0000000c0c0f7291 */ /* 0x000fe2000f8f08ff */
[----:B-1----:R-:W1:Y:S01]  /*41e0*/  LDS.128 R4, [R4+0x2a0] ;  /* 0x0002a00004047984 */ /* 0x002e620000000c00 */
[----:B------:R-:W-:Y:S02]  /*41f0*/  @P0 SHF.L.U32 R2, R8, 0x1f, RZ ;  /* 0x0000001f08020819 */ /* 0x000fe400000006ff */
[----:B------:R-:W-:Y:S01]  /*4200*/  SHF.L.U32 R0, R11, 0x1f, RZ ;  /* 0x0000001f0b007819 */ /* 0x000fe200000006ff */
[----:B------:R-:W-:Y:S01]  /*4210*/  @!PT LDS RZ, [RZ] ;  /* 0x00000000fffff984 */ /* 0x000fe20000000800 */
[----:B------:R-:W-:Y:S01]  /*4220*/  @!PT LDS RZ, [RZ] ;  /* 0x00000000fffff984 */ /* 0x000fe20000000800 */
[----:B------:R-:W-:Y:S01]  /*4230*/  @!PT LDS RZ, [RZ] ;  /* 0x00000000fffff984 */ /* 0x000fe20000000800 */
[----:B------:R-:W-:Y:S01]  /*4240*/  @!PT LDS RZ, [RZ] ;  /* 0x00000000fffff984 */ /* 0x000fe20000000800 */
[----:B------:R2:W-:Y:S06]  /*4250*/  MEMBAR.ALL.CTA ;  /* 0x0000000000007992 */ /* 0x0005ec0000008000 */
[----:B--2---:R-:W2:Y:S02]  /*4260*/  FENCE.VIEW.ASYNC.S ;  /* 0x00000000000073c6 */ /* 0x004ea40000000000 */
[----:B--2---:R2:W-:Y:S01]  /*4270*/  SYNCS.ARRIVE.TRANS64.RED.A1T0 RZ, [R3+URZ], RZ ;  /* 0x000000ff03ff79a7 */ /* 0x0045e200081004ff */
[----:B------:R2:W4:Y:S01]  /*4280*/  @P0 SYNCS.PHASECHK.TRANS64.TRYWAIT P2, [UR5], R2 ;  /* 0x00000002ff0005a7 */ /* 0x0005220008041105 */
[----:B------:R-:W-:-:S02]  /*4290*/  ULOP3.LUT UR5, UR15, 0xffe, URZ, 0xc0, !UPT ;  /* 0x00000ffe0f057892 */ /* 0x000fc4000f8ec0ff */
[----:B------:R-:W-:Y:S01]  /*42a0*/  USHF.R.U32.HI UR15, URZ, 0x1, UR15 ;  /* 0x00000001ff0f7899 */ /* 0x000fe2000801160f */
[----:B-1----:R-:W-:Y:S01]  /*42b0*/  LOP3.LUT P1, RZ, R6, 0x1, RZ, 0xc0, !PT ;  /* 0x0000000106ff7812 */ /* 0x002fe2000782c0ff */
[----:B------:R-:W-:Y:S02]  /*42c0*/  UIADD3 UR5, UPT, UPT, -UR5, UR12, URZ ;  /* 0x0000000c05057290 */ /* 0x000fe4000fffe1ff */
[----:B------:R-:W-:-:S04]  /*42d0*/  UIMAD UR15, UR15, 0x30, UR13 ;  /* 0x000000300f0f78a4 */ /* 0x000fc8000f8e020d */
[----:B------:R-:W-:Y:S01]  /*42e0*/  ULEA UR15, UR5, UR15, 0x14 ;  /* 0x0000000f050f7291 */ /* 0x000fe2000f8ea0ff */
[----:B------:R-:W1:Y:S02]  /*42f0*/  SYNCS.PHASECHK.TRANS64.TRYWAIT P0, [UR14+0x250], R0 ;  /* 0x00025000ff0075a7 */ /* 0x000e64000800110e */
[----:B-12-4-:R-:W-:Y:S09]  /*4300*/  @!P0 BRA `(.L_x_82) ;  /* 0x0000003c008c8947 */ /* 0x016ff20003800000 */
.L_x_191:
[----:B------:R-:W-:Y:S01]  /*4310*/  IADD3 R10, PT, PT, R10, 0x1, RZ ;  /* 0x000000010a0a7810 */ /* 0x000fe20007ffe0ff */
[----:B------:R-:W-:Y:S06]  /*4320*/  BRA.U !UP3, `(.L_x_83) ;  /* 0x000000010b987547 */ /* 0x000fec000b800000 */
[----:B------:R-:W-:Y:S01]  /*4330*/  UPLOP3.LUT UP4, UPT, UPT, UPT, UPT, 0x40, 0x4 ;  /* 0x000000000004789c */ /* 0x000fe20003f8e870 */
[----:B------:R-:W-:Y:S01]  /*4340*/  UMOV UR18, UR16 ;  /* 0x0000001000127c82 */ /* 0x000fe20008000000 */
[----:B------:R-:W-:Y:S01]  /*4350*/  UMOV UR17, UR8 ;  /* 0x0000000800117c82 */ /* 0x000fe20008000000 */
[----:B------:R-:W-:-:S08]  /*4360*/  UMOV UR5, UR11 ;  /* 0x0000000b00057c82 */ /* 0x000fd00008000000 */
.L_x_86:
[----:B------:R-:W-:Y:S02]  /*4370*/  UIADD3 UR18, UPT, UPT, UR18, 0x1, URZ ;  /* 0x0000000112127890 */ /* 0x000fe4000fffe0ff */
[----:B--2---:R-:W-:Y:S02]  /*4380*/  ULEA UR7, UR5, UR9, 0x3 ;  /* 0x0000000905077291 */ /* 0x004fe4000f8e18ff */
[----:B------:R-:W-:Y:S01]  /*4390*/  UISETP.NE.AND UP0, UPT, UR18, URZ, UPT ;  /* 0x000000ff1200728c */ /* 0x000fe2000bf05270 */
[----:B----4-:R-:W-:Y:S10]  /*43a0*/  @P2 BRA `(.L_x_84) ;  /* 0x00000000000c2947 */ /* 0x010ff40003800000 */
[----:B-1----:R-:W-:Y:S04]  /*43b0*/  SHF.L.U32 R3, R8, 0x1f, RZ ;  /* 0x0000001f08037819 */ /* 0x002fe800000006ff */
[----:B------:R-:W1:Y:S02]  /*43c0*/  SYNCS.PHASECHK.TRANS64.TRYWAIT P0, [UR7], R3 ;  /* 0x00000003ff0075a7 */ /* 0x000e640008001107 */
[----:B-1----:R-:W-:Y:S05]  /*43d0*/  @!P0 BRA `(.L_x_85) ;  /* 0x0000003c00708947 */ /* 0x002fea0003800000 */
.L_x_84:
[----:B------:R-:W-:Y:S01]  /*43e0*/  UISETP.NE.AND UP1, UPT, UR17, 0x1, UPT ;  /* 0x000000011100788c */ /* 0x000fe2000bf25270 */
[----:B------:R-:W-:Y:S01]  /*43f0*/  PLOP3.LUT P2, PT, PT, PT, PT, 0x80, 0x8 ;  /* 0x000000000008781c */ /* 0x000fe20003f4f070 */
[----:B------:R-:W-:Y:S02]  /*4400*/  UIADD3 UR11, UPT, UPT, UR5, 0x1, URZ ;  /* 0x00000001050b7890 */ /* 0x000fe4000fffe0ff */
[----:B------:R-:W-:Y:S02]  /*4410*/  UIMAD UR6, UR5, 0xc0, UR4 ;  /* 0x000000c0050678a4 */ /* 0x000fe4000f8e0204 */
[----:B------:R-:W-:Y:S01]  /*4420*/  UISETP.NE.AND UP2, UPT, UR11, 0x1f, UPT ;  /* 0x0000001f0b00788c */ /* 0x000fe2000bf45270 */
[----:B------:R-:W-:Y:S01]  /*4430*/  PLOP3.LUT P0, PT, PT, PT, UP1, 0x80, 0x8 ;  /* 0x000000000008781c */ /* 0x000fe20003f0f018 */
[----:B------:R-:W-:Y:S02]  /*4440*/  UIADD3 UR28, UPT, UPT, UR6, 0x2, URZ ;  /* 0x00000002061c7890 */ /* 0x000fe4000fffe0ff */
[----:B------:R-:W-:Y:S02]  /*4450*/  USEL UR22, URZ, 0x1, UP2 ;  /* 0x00000001ff167887 */ /* 0x000fe40009000000 */
[----:B------:R-:W-:Y:S02]  /*4460*/  USEL UR11, UR11, URZ, UP2 ;  /* 0x000000ff0b0b7287 */ /* 0x000fe40009000000 */
[----:B------:R-:W-:Y:S02]  /*4470*/  UIADD3 UR17, UPT, UPT, UR17, -0x1, URZ ;  /* 0xffffffff11117890 */ /* 0x000fe4000fffe0ff */
[----:B------:R-:W-:Y:S01]  /*4480*/  @UP1 ULEA UR19, UR11, UR9, 0x3 ;  /* 0x000000090b131291 */ /* 0x000fe2000f8e18ff */
[----:B------:R-:W-:Y:S01]  /*4490*/  LOP3.LUT R8, R8, UR22, RZ, 0x3c, !PT ;  /* 0x0000001608087c12 */ /* 0x000fe2000f8e3cff */
[----:B------:R-:W-:Y:S01]  /*44a0*/  ULEA UR22, UR5, UR10, 0x8 ;  /* 0x0000000a05167291 */ /* 0x000fe2000f8e40ff */
[----:B------:R-:W-:Y:S02]  /*44b0*/  UMOV UR23, 0x80004020 ;  /* 0x8000402000177882 */ /* 0x000fe40000000000 */
[----:B-1----:R-:W-:Y:S01]  /*44c0*/  @P0 SHF.L.U32 R0, R8, 0x1f, RZ ;  /* 0x0000001f08000819 */ /* 0x002fe200000006ff */
[----:B------:R-:W-:Y:S01]  /*44d0*/  UIADD3 UR26, UPT, UPT, UR22, 0x2, URZ ;  /* 0x00000002161a7890 */ /* 0x000fe2000fffe0ff */
[----:B------:R-:W-:Y:S02]  /*44e0*/  UMOV UR29, 0x80004020 ;  /* 0x80004020001d7882 */ /* 0x000fe40000000000 */
[----:B------:R2:W4:Y:S01]  /*44f0*/  @P0 SYNCS.PHASECHK.TRANS64.TRYWAIT P2, [UR19], R0 ;  /* 0x00000000ff0005a7 */ /* 0x0005220008041113 */
[----:B------:R-:W-:Y:S01]  /*4500*/  UIADD3 UR19, UPT, UPT, UR7, 0xf8, URZ ;  /* 0x000000f807137890 */ /* 0x000fe2000fffe0ff */
[----:B------:R-:W-:Y:S02]  /*4510*/  UMOV UR27, 0x80004020 ;  /* 0x80004020001b7882 */ /* 0x000fe40000000000 */
[----:B------:R-:W-:Y:S01]  /*4520*/  UMOV UR7, 0x80004020 ;  /* 0x8000402000077882 */ /* 0x000fe20000000000 */
[----:B------:R-:W-:Y:S01]  /*4530*/  UMOV UR5, UR11 ;  /* 0x0000000b00057c82 */ /* 0x000fe20008000000 */
[----:B------:R2:W-:Y:S01]  /*4540*/  UTCIMMA gdesc[UR22], gdesc[UR6], tmem[UR15], tmem[UR24], idesc[UR25], UP4 ;  /* 0x00ff1806160075ea */ /* 0x0005e2000a00010f */
[----:B------:R-:W-:Y:S01]  /*4550*/  UPLOP3.LUT UP4, UPT, UPT, UPT, UPT, 0x80, 0x8 ;  /* 0x000000000008789c */ /* 0x000fe20003f8f070 */
[----:B------:R2:W-:Y:S02]  /*4560*/  UTCIMMA gdesc[UR26], gdesc[UR28], tmem[UR15], tmem[UR20], idesc[UR21], UPT ;  /* 0x00ff141c1a0075ea */ /* 0x0005e4000b80010f */
[----:B------:R2:W-:Y:S01]  /*4570*/  UTCBAR [UR19], URZ ;  /* 0x000000ff130073e9 */ /* 0x0005e200080000ff */
[----:B------:R-:W-:Y:S07]  /*4580*/  BRA.U UP0, `(.L_x_86) ;  /* 0xfffffffd00787547 */ /* 0x000fee000b83ffff */
.L_x_83:
[----:B------:R-:W-:Y:S01]  /*4590*/  UIADD3 UR12, UPT, UPT, UR12, 0x1, URZ ;  /* 0x000000010c0c7890 */ /* 0x000fe2000fffe0ff */
[C---:B------:R-:W-:Y:S01]  /*45a0*/  ISETP.NE.AND P0, PT, R10.reuse, 0x2, PT ;  /* 0x000000020a00780c */ /* 0x040fe20003f05270 */
[----:B------:R-:W-:Y:S02]  /*45b0*/  UIADD3 UR14, UPT, UPT, UR14, 0x230, URZ ;  /* 0x000002300e0e7890 */ /* 0x000fe4000fffe0ff */
[----:B------:R-:W-:Y:S01]  /*45c0*/  UISETP.NE.AND UP0, UPT, UR12, 0x4, UPT ;  /* 0x000000040c00788c */ /* 0x000fe2000bf05270 */
[----:B-12---:R-:W-:Y:S02]  /*45d0*/  SEL R0, RZ, 0x1, P0 ;  /* 0x00000001ff007807 */ /* 0x006fe40000000000 */
[----:B------:R-:W-:Y:S01]  /*45e0*/  SEL R10, R10, RZ, P0 ;  /* 0x000000ff0a0a7207 */ /* 0x000fe20000000000 */
[----:B------:R-:W-:Y:S01]  /*45f0*/  USEL UR5, URZ, 0x1, UP0 ;  /* 0x00000001ff057887 */ /* 0x000fe20008000000 */
[----:B------:R-:W-:Y:S01]  /*4600*/  LOP3.LUT R9, R9, R0, RZ, 0x3c, !PT ;  /* 0x0000000009097212 */ /* 0x000fe200078e3cff */
[----:B------:R-:W-:Y:S01]  /*4610*/  USEL UR12, UR12, URZ, UP0 ;  /* 0x000000ff0c0c7287 */ /* 0x000fe20008000000 */
[----:B------:R1:W-:Y:S03]  /*4620*/  UTCBAR [UR14], URZ ;  /* 0x000000ff0e0073e9 */ /* 0x0003e600080000ff */
[----:B------:R-:W-:Y:S01]  /*4630*/  LOP3.LUT R11, R11, UR5, RZ, 0x3c, !PT ;  /* 0x000000050b0b7c12 */ /* 0x000fe2000f8e3cff */
[----:B------:R-:W-:Y:S07]  /*4640*/  @P1 BRA `(.L_x_87) ;  /* 0xfffffff800b41947 */ /* 0x000fee000383ffff */
[----:B------:R-:W2:Y:S01]  /*4650*/  S2UR UR4, SR_CgaCtaId ;  /* 0x00000000000479c3 */ /* 0x000ea20000008800 */
[----:B------:R-:W-:Y:S01]  /*4660*/  ELECT P0, URZ, PT ;  /* 0x0000000000ff782f */ /* 0x000fe20003800000 */
[----:B------:R-:W-:Y:S01]  /*4670*/  IMAD.MOV.U32 R0, RZ, RZ, 0x1 ;  /* 0x00000001ff007424 */ /* 0x000fe200078e00ff */
[----:B------:R-:W-:Y:S01]  /*4680*/  UIADD3 UR9, UPT, UPT, UR9, 0x250, URZ ;  /* 0x0000025009097890 */ /* 0x000fe2000fffe0ff */
[----:B------:R-:W-:Y:S01]  /*4690*/  SHF.L.U32 R3, R11, 0x1f, RZ ;  /* 0x0000001f0b037819 */ /* 0x000fe200000006ff */
[----:B------:R-:W-:-:S03]  /*46a0*/  UMOV UR5, 0x40 ;  /* 0x0000004000057882 */ /* 0x000fc60000000000 */
[----:B------:R-:W-:Y:S01]  /*46b0*/  UVIRTCOUNT.DEALLOC.SMPOOL 0x80 ;  /* 0x000000800000784c */ /* 0x000fe20000000000 */
[----:B--2---:R-:W-:Y:S02]  /*46c0*/  ULEA UR4, UR4, UR5, 0x18 ;  /* 0x0000000504047291 */ /* 0x004fe4000f8ec0ff */
[----:B------:R-:W-:-:S07]  /*46d0*/  ULEA UR5, UR12, UR9, 0x3 ;  /* 0x000000090c057291 */ /* 0x000fce000f8e18ff */
[----:B------:R2:W-:Y:S02]  /*46e0*/  @P0 STS.U8 [UR4+0x1c], R0 ;  /* 0x00001c00ff000988 */ /* 0x0005e40008000004 */
[----:B------:R-:W3:Y:S02]  /*46f0*/  SYNCS.PHASECHK.TRANS64.TRYWAIT P0, [UR5], R3 ;  /* 0x00000003ff0075a7 */ /* 0x000ee40008001105 */
[----:B--23--:R-:W-:Y:S05]  /*4700*/  @!P0 BRA `(.L_x_88) ;  /* 0x0000003800bc8947 */ /* 0x00cfea0003800000 */
.L_x_194:
[----:B------:R-:W-:-:S04]  /*4710*/  UIADD3 UR6, UPT, UPT, UR12, 0x1, URZ ;  /* 0x000000010c067890 */ /* 0x000fc8000fffe0ff */
[----:B------:R-:W-:-:S04]  /*4720*/  UISETP.NE.AND UP0, UPT, UR6, 0x4, UPT ;  /* 0x000000040600788c */ /* 0x000fc8000bf05270 */
[----:B------:R-:W-:Y:S02]  /*4730*/  USEL UR7, URZ, 0x1, UP0 ;  /* 0x00000001ff077887 */ /* 0x000fe40008000000 */
[----:B------:R-:W-:-:S04]  /*4740*/  USEL UR6, UR6, URZ, UP0 ;  /* 0x000000ff06067287 */ /* 0x000fc80008000000 */
[----:B------:R-:W-:Y:S01]  /*4750*/  ULEA UR5, UR6, UR9, 0x3 ;  /* 0x0000000906057291 */ /* 0x000fe2000f8e18ff */
[----:B------:R-:W-:-:S04]  /*4760*/  LOP3.LUT R2, R11, UR7, RZ, 0x3c, !PT ;  /* 0x000000070b027c12 */ /* 0x000fc8000f8e3cff */
[----:B--2---:R-:W-:-:S04]  /*4770*/  SHF.L.U32 R3, R2, 0x1f, RZ ;  /* 0x0000001f02037819 */ /* 0x004fc800000006ff */
[----:B------:R-:W2:Y:S02]  /*4780*/  SYNCS.PHASECHK.TRANS64.TRYWAIT P0, [UR5], R3 ;  /* 0x00000003ff0075a7 */ /* 0x000ea40008001105 */
[----:B--2---:R-:W-:Y:S05]  /*4790*/  @!P0 BRA `(.L_x_89) ;  /* 0x0000003800b08947 */ /* 0x004fea0003800000 */
.L_x_196:
        /* <DEDUP_REMOVED lines=9> */
.L_x_198:
[----:B------:R-:W-:-:S04]  /*4830*/  UIADD3 UR6, UPT, UPT, UR6, 0x1, URZ ;  /* 0x0000000106067890 */ /* 0x000fc8000fffe0ff */
[----:B------:R-:W-:-:S04]  /*4840*/  UISETP.NE.AND UP0, UPT, UR6, 0x4, UPT ;  /* 0x000000040600788c */ /* 0x000fc8000bf05270 */
[----:B------:R-:W-:Y:S02]  /*4850*/  USEL UR5, URZ, 0x1, UP0 ;  /* 0x00000001ff057887 */ /* 0x000fe40008000000 */
[----:B------:R-:W-:-:S04]  /*4860*/  USEL UR6, UR6, URZ, UP0 ;  /* 0x000000ff06067287 */ /* 0x000fc80008000000 */
[----:B------:R-:W-:Y:S01]  /*4870*/  ULEA UR6, UR6, UR9, 0x3 ;  /* 0x0000000906067291 */ /* 0x000fe2000f8e18ff */
[----:B--2---:R-:W-:-:S04]  /*4880*/  LOP3.LUT R3, R2, UR5, RZ, 0x3c, !PT ;  /* 0x0000000502037c12 */ /* 0x004fc8000f8e3cff */
[----:B------:R-:W-:-:S04]  /*4890*/  SHF.L.U32 R3, R3, 0x1f, RZ ;  /* 0x0000001f03037819 */ /* 0x000fc800000006ff */
[----:B------:R-:W2:Y:S02]  /*48a0*/  SYNCS.PHASECHK.TRANS64.TRYWAIT P0, [UR6], R3 ;  /* 0x00000003ff0075a7 */ /* 0x000ea40008001106 */
[----:B--2---:R-:W-:Y:S05]  /*48b0*/  @!P0 BRA `(.L_x_91) ;  /* 0x0000003800988947 */ /* 0x004fea0003800000 */
.L_x_200:
[----:B------:R-:W-:Y:S01]  /*48c0*/  NOP ;  /* 0x0000000000007918 */ /* 0x000fe20000000000 */
[----:B--2---:R-:W2:Y:S01]  /*48d0*/  LDS R0, [UR4+0x14] ;  /* 0x00001404ff007984 */ /* 0x004ea20008000800 */
[----:B------:R-:W-:Y:S01]  /*48e0*/  ULOP3.LUT UR6, UR13, 0xffff, URZ, 0xc0, !UPT ;  /* 0x0000ffff0d067892 */ /* 0x000fe2000f8ec0ff */
[----:B------:R-:W-:Y:S01]  /*48f0*/  UMOV UR8, 0xffff ;  /* 0x0000ffff00087882 */ /* 0x000fe20000000000 */
[----:B------:R-:W-:Y:S02]  /*4900*/  UMOV UR5, 0x1 ;  /* 0x0000000100057882 */ /* 0x000fe40000000000 */
[----:B------:R-:W-:-:S04]  /*4910*/  USHF.R.U32.HI UR6, URZ, 0x5, UR6 ;  /* 0x00000005ff067899 */ /* 0x000fc80008011606 */
[----:B------:R-:W-:Y:S02]  /*4920*/  USHF.L.U32 UR8, UR8, UR6, URZ ;  /* 0x0000000608087299 */ /* 0x000fe400080006ff */
[----:B------:R-:W-:-:S04]  /*4930*/  USHF.L.U32 UR5, UR5, UR6, URZ ;  /* 0x0000000605057299 */ /* 0x000fc800080006ff */
[----:B--2---:R-:W-:-:S04]  /*4940*/  LOP3.LUT R0, R0, UR8, RZ, 0xc0, !PT ;  /* 0x0000000800007c12 */ /* 0x004fc8000f8ec0ff */
[----:B------:R-:W-:-:S13]  /*4950*/  ISETP.NE.AND P0, PT, R0, UR8, PT ;  /* 0x0000000800007c0c */ /* 0x000fda000bf05270 */
[----:B------:R-:W-:Y:S05]  /*4960*/  @P0 BRA `(.L_x_92) ;  /* 0x0000000000580947 */ /* 0x000fea0003800000 */
[----:B------:R-:W2:Y:S02]  /*4970*/  LDS R0, [UR4+0x18] ;  /* 0x00001804ff007984 */ /* 0x000ea40008000800 */
[----:B--2---:R-:W-:-:S04]  /*4980*/  LOP3.LUT R0, R0, UR5, RZ, 0xc0, !PT ;  /* 0x0000000500007c12 */ /* 0x004fc8000f8ec0ff */
[----:B------:R-:W-:-:S13]  /*4990*/  ISETP.NE.AND P0, PT, R0, UR5, PT ;  /* 0x0000000500007c0c */ /* 0x000fda000bf05270 */
[----:B------:R-:W-:Y:S05]  /*49a0*/  @P0 BRA `(.L_x_93) ;  /* 0x00000000003c0947 */ /* 0x000fea0003800000 */
[----:B------:R-:W2:Y:S01]  /*49b0*/  S2R R2, SR_LANEID ;  /* 0x0000000000027919 */ /* 0x000ea20000000000 */
[----:B------:R-:W-:Y:S01]  /*49c0*/  ULOP3.LUT UR8, URZ, UR8, URZ, 0x33, !UPT ;  /* 0x00000008ff087292 */ /* 0x000fe2000f8e33ff */
[----:B------:R-:W-:Y:S01]  /*49d0*/  LOP3.LUT R4, RZ, UR5, RZ, 0x33, !PT ;  /* 0x00000005ff047c12 */ /* 0x000fe2000f8e33ff */
[----:B------:R-:W-:Y:S02]  /*49e0*/  VOTEU.ANY UR7, UPT, PT ;  /* 0x0000000000077886 */ /* 0x000fe400038e0100 */
[----:B------:R-:W-:Y:S01]  /*49f0*/  UFLO.U32 UR7, UR7 ;  /* 0x00000007000772bd */ /* 0x000fe200080e0000 */
[----:B------:R-:W3:Y:S01]  /*4a00*/  REDUX UR5, R4 ;  /* 0x00000000040573c4 */ /* 0x000ee20000000000 */
[----:B------:R-:W-:-:S06]  /*4a10*/  IMAD.U32 R0, RZ, RZ, UR8 ;  /* 0x00000008ff007e24 */ /* 0x000fcc000f8e00ff */
[----:B------:R1:W-:Y:S01]  /*4a20*/  UTCATOMSWS.AND URZ, UR8 ;  /* 0x0000000800ff79e3 */ /* 0x0003e20008000000 */
[----:B------:R-:W4:Y:S01]  /*4a30*/  REDUX UR6, R0 ;  /* 0x00000000000673c4 */ /* 0x000f220000000000 */
[----:B--2---:R-:W-:Y:S01]  /*4a40*/  ISETP.EQ.U32.AND P0, PT, R2, UR7, PT ;  /* 0x0000000702007c0c */ /* 0x004fe2000bf02070 */
[----:B---3--:R-:W-:Y:S01]  /*4a50*/  IMAD.U32 R2, RZ, RZ, UR5 ;  /* 0x00000005ff027e24 */ /* 0x008fe2000f8e00ff */
[----:B----4-:R-:W-:-:S11]  /*4a60*/  MOV R3, UR6 ;  /* 0x0000000600037c02 */ /* 0x010fd60008000f00 */
[----:B------:R1:W-:Y:S04]  /*4a70*/  @P0 ATOMS.AND RZ, [UR4+0x14], R3 ;  /* 0x00001403ffff098c */ /* 0x0003e8000a800004 */
[----:B------:R1:W-:Y:S01]  /*4a80*/  @P0 ATOMS.AND RZ, [UR4+0x18], R2 ;  /* 0x00001802ffff098c */ /* 0x0003e2000a800004 */
[----:B------:R-:W-:Y:S05]  /*4a90*/  BRA `(.L_x_94) ;  /* 0x0000000000147947 */ /* 0x000fea0003800000 */
.L_x_93:
[----:B------:R-:W-:Y:S02]  /*4aa0*/  MOV R2, 0x4ac0 ;  /* 0x00004ac000027802 */ /* 0x000fe40000000f00 */
[----:B-1--45:R-:W-:Y:S05]  /*4ab0*/  CALL.REL.NOINC `($__internal_0_$__cuda_sm10x_tcgen05_guardrail_trap_col_being_dealloced_not_returned_by_alloc) ;  /* 0x0000003800b87944 */ /* 0x032fea0003c00000 */
[----:B------:R-:W-:Y:S05]  /*4ac0*/  BRA `(.L_x_94) ;  /* 0x0000000000087947 */ /* 0x000fea0003800000 */
.L_x_92:
[----:B------:R-:W-:Y:S02]  /*4ad0*/  MOV R2, 0x4af0 ;  /* 0x00004af000027802 */ /* 0x000fe40000000f00 */
[----:B-1--45:R-:W-:Y:S05]  /*4ae0*/  CALL.REL.NOINC `($__internal_2_$__cuda_sm10x_tcgen05_guardrail_trap_unallocated_columns_being_dealloced) ;  /* 0x0000003800c47944 */ /* 0x032fea0003c00000 */
.L_x_94:
[----:B------:R-:W-:Y:S01]  /*4af0*/  NOP ;  /* 0x0000000000007918 */ /* 0x000fe20000000000 */
[----:B-1----:R-:W-:Y:S05]  /*4b00*/  EXIT ;  /* 0x000000000000794d */ /* 0x002fea0003800000 */
.L_x_76:
[----:B------:R-:W-:-:S09]  /*4b10*/  UISETP.NE.OR UP2, UPT, UR8, 0x3, !UP2 ;  /* 0x000000030800788c */ /* 0x000fd2000d745670 */
[----:B------:R-:W-:Y:S05]  /*4b20*/  BRA.U UP2, `(.L_x_95) ;  /* 0x0000000d02007547 */ /* 0x000fea000b800000 */
[----:B------:R-:W1:Y:S01]  /*4b30*/  LDC R0, c[0x0][0xb30] ;  /* 0x0002cc00ff007b82 */ /* 0x000e620000000800 */
[----:B------:R-:W2:Y:S01]  /*4b40*/  LDCU.64 UR8, c[0x0][0x888] ;  /* 0x00011100ff0877ac */ /* 0x000ea20008000a00 */
[----:B------:R-:W-:Y:S02]  /*4b50*/  HFMA2 R29, -RZ, RZ, 0, 0 ;  /* 0x00000000ff1d7431 */ /* 0x000fe400000001ff */
[----:B------:R-:W-:Y:S01]  /*4b60*/  IMAD.MOV.U32 R31, RZ, RZ, 0x1 ;  /* 0x00000001ff1f7424 */ /* 0x000fe200078e00ff */
[----:B------:R-:W-:Y:S01]  /*4b70*/  MOV R21, 0xc00 ;  /* 0x00000c0000157802 */ /* 0x000fe20000000f00 */
[----:B------:R-:W4:Y:S01]  /*4b80*/  LDCU.64 UR4, c[0x0][0x890] ;  /* 0x00011200ff0477ac */ /* 0x000f220008000a00 */
[----:B------:R-:W-:Y:S01]  /*4b90*/  IMAD.MOV.U32 R30, RZ, RZ, RZ ;  /* 0x000000ffff1e7224 */ /* 0x000fe200078e00ff */
[----:B------:R-:W3:Y:S01]  /*4ba0*/  LDC R19, c[0x0][0x370] ;  /* 0x0000dc00ff137b82 */ /* 0x000ee20000000800 */
[----:B------:R-:W-:Y:S01]  /*4bb0*/  UMOV UR7, 0x400 ;  /* 0x0000040000077882 */ /* 0x000fe20000000000 */
[----:B------:R-:W-:-:S02]  /*4bc0*/  UPLOP3.LUT UP1, UPT, UPT, UPT, UPT, 0x40, 0x4 ;  /* 0x000000000004789c */ /* 0x000fc40003f2e870 */
[----:B------:R-:W-:-:S04]  /*4bd0*/  ULEA UR7, UR37, UR7, 0x18 ;  /* 0x0000000725077291 */ /* 0x000fc8000f8ec0ff */
[----:B------:R-:W3:Y:S01]  /*4be0*/  LDC R2, c[0x0][0xb0c] ;  /* 0x0002c300ff027b82 */ /* 0x000ee20000000800 */
[----:B--2---:R-:W-:Y:S02]  /*4bf0*/  UISETP.NE.U32.AND UP4, UPT, UR8, URZ, UPT ;  /* 0x000000ff0800728c */ /* 0x004fe4000bf85070 */
[----:B------:R-:W-:Y:S02]  /*4c00*/  UIADD3 UR8, UPT, UPT, UR7, 0x1f0, URZ ;  /* 0x000001f007087890 */ /* 0x000fe4000fffe0ff */
[----:B----4-:R-:W-:-:S03]  /*4c10*/  UISETP.NE.U32.AND UP5, UPT, UR4, URZ, UPT ;  /* 0x000000ff0400728c */ /* 0x010fc6000bfa5070 */
[----:B------:R-:W2:Y:S01]  /*4c20*/  LDC R18, c[0x0][0xb20] ;  /* 0x0002c800ff127b82 */ /* 0x000ea20000000800 */
[----:B-1----:R-:W-:Y:S01]  /*4c30*/  ISETP.NE.AND P1, PT, R0, 0x1, PT ;  /* 0x000000010000780c */ /* 0x002fe20003f25270 */
[----:B------:R-:W-:Y:S02]  /*4c40*/  UISETP.NE.AND.EX UP4, UPT, UR9, URZ, UPT, UP4 ;  /* 0x000000ff0900728c */ /* 0x000fe4000bf85340 */
[----:B------:R-:W-:Y:S02]  /*4c50*/  UPRMT UR37, UR37, 0x654, UR8 ;  /* 0x0000065425257896 */ /* 0x000fe40008000008 */
[----:B------:R-:W-:Y:S02]  /*4c60*/  UISETP.NE.AND.EX UP5, UPT, UR5, URZ, UPT, UP5 ;  /* 0x000000ff0500728c */ /* 0x000fe4000bfa5350 */
[----:B------:R-:W1:Y:S08]  /*4c70*/  LDC.64 R32, c[0x0][0x348] ;  /* 0x0000d200ff207b82 */ /* 0x000e700000000a00 */
[----:B------:R-:W4:Y:S08]  /*4c80*/  LDC.64 R16, c[0x0][0xb10] ;  /* 0x0002c400ff107b82 */ /* 0x000f300000000a00 */
[----:B------:R-:W1:Y:S08]  /*4c90*/  LDC.64 R6, c[0x0][0xb18] ;  /* 0x0002c600ff067b82 */ /* 0x000e700000000a00 */
[----:B------:R-:W1:Y:S08]  /*4ca0*/  LDC.64 R4, c[0x0][0xb28] ;  /* 0x0002ca00ff047b82 */ /* 0x000e700000000a00 */
[----:B--23--:R-:W1:Y:S02]  /*4cb0*/  LDC R20, c[0x0][0x374] ;  /* 0x0000dd00ff147b82 */ /* 0x00ce640000000800 */
.L_x_103:
[C---:B------:R-:W-:Y:S02]  /*4cc0*/  LEA R0, R30.reuse, UR7, 0x3 ;  /* 0x000000071e007c11 */ /* 0x040fe4000f8e18ff */
[----:B------:R-:W-:Y:S02]  /*4cd0*/  SHF.L.U32 R3, R29, 0x1f, RZ ;  /* 0x0000001f1d037819 */ /* 0x000fe400000006ff */
[----:B------:R-:W-:Y:S02]  /*4ce0*/  LEA R24, R30, UR7, 0x4 ;  /* 0x000000071e187c11 */ /* 0x000fe4000f8e20ff */
[----:B--2---:R-:W2:Y:S02]  /*4cf0*/  SYNCS.PHASECHK.TRANS64.TRYWAIT P0, [R0+URZ+0x210], R3 ;  /* 0x00021003000075a7 */ /* 0x004ea400080011ff */
[----:B--2---:R-:W-:Y:S05]  /*4d00*/  @!P0 BRA `(.L_x_96) ;  /* 0x00000034009c8947 */ /* 0x004fea0003800000 */
.L_x_201:
[----:B------:R-:W-:Y:S01]  /*4d10*/  ISETP.GE.AND P0, PT, R22, 0x1, PT ;  /* 0x000000011600780c */ /* 0x000fe20003f06270 */
[----:B------:R-:W3:Y:S01]  /*4d20*/  LDS.128 R24, [R24+0x2a0] ;  /* 0x0002a00018187984 */ /* 0x000ee20000000c00 */
[----:B------:R-:W-:Y:S01]  /*4d30*/  ISETP.NE.U32.AND P4, PT, RZ, UR4, PT ;  /* 0x00000004ff007c0c */ /* 0x000fe2000bf85070 */
[----:B--2---:R-:W-:Y:S01]  /*4d40*/  VIADD R0, R0, 0x220 ;  /* 0x0000022000007836 */ /* 0x004fe20000000000 */
[----:B------:R-:W-:Y:S02]  /*4d50*/  SHF.L.U32 R23, R31, 0x1f, RZ ;  /* 0x0000001f1f177819 */ /* 0x000fe400000006ff */
[----:B------:R-:W-:Y:S02]  /*4d60*/  ISETP.NE.AND.EX P4, PT, RZ, UR5, PT, P4 ;  /* 0x00000005ff007c0c */ /* 0x000fe4000bf85340 */
[----:B------:R-:W-:Y:S01]  /*4d70*/  PRMT R0, RZ, 0x654, R0 ;  /* 0x00000654ff007816 */ /* 0x000fe20000000000 */
[----:B------:R-:W-:Y:S01]  /*4d80*/  @!PT LDS RZ, [RZ] ;  /* 0x00000000fffff984 */ /* 0x000fe20000000800 */
[----:B------:R-:W-:Y:S01]  /*4d90*/  @!PT LDS RZ, [RZ] ;  /* 0x00000000fffff984 */ /* 0x000fe20000000800 */
[----:B------:R-:W-:Y:S01]  /*4da0*/  @!PT LDS RZ, [RZ] ;  /* 0x00000000fffff984 */ /* 0x000fe20000000800 */
[----:B------:R-:W-:Y:S01]  /*4db0*/  @!PT LDS RZ, [RZ] ;  /* 0x00000000fffff984 */ /* 0x000fe20000000800 */
[----:B------:R2:W-:Y:S06]  /*4dc0*/  MEMBAR.ALL.CTA ;  /* 0x0000000000007992 */ /* 0x0005ec0000008000 */
[----:B--2---:R-:W2:Y:S02]  /*4dd0*/  FENCE.VIEW.ASYNC.S ;  /* 0x00000000000073c6 */ /* 0x004ea40000000000 */
[----:B--2---:R2:W-:Y:S01]  /*4de0*/  SYNCS.ARRIVE.TRANS64.RED.A1T0 RZ, [R0+URZ], RZ ;  /* 0x000000ff00ff79a7 */ /* 0x0045e200081004ff */
[----:B---3--:R-:W-:Y:S11]  /*4df0*/  LOP3.LUT P3, RZ, R26, 0x1, RZ, 0xc0, !PT ;  /* 0x000000011aff7812 */ /* 0x008ff6000786c0ff */
[----:B------:R-:W-:Y:S02]  /*4e00*/  @!UPT UIADD3 URZ, UPT, UPT, URZ, URZ, URZ ;  /* 0x000000fffffff290 */ /* 0x000fe4000fffe0ff */
[----:B------:R-:W-:Y:S02]  /*4e10*/  @P3 MOV R13, R24 ;  /* 0x00000018000d3202 */ /* 0x000fe40000000f00 */
[----:B------:R-:W-:Y:S01]  /*4e20*/  @P3 LOP3.LUT R8, R25, 0xffff, RZ, 0xc0, !PT ;  /* 0x0000ffff19083812 */ /* 0x000fe200078ec0ff */
[----:B--2---:R-:W-:Y:S06]  /*4e30*/  @!P0 BRA `(.L_x_97) ;  /* 0x0000000000a48947 */ /* 0x004fec0003800000 */
[----:B-1----:R-:W-:Y:S01]  /*4e40*/  IMAD.HI.U32 R35, R20, R7, RZ ;  /* 0x0000000714237227 */ /* 0x002fe200078e00ff */
[----:B------:R-:W-:Y:S02]  /*4e50*/  ISETP.NE.AND P0, PT, R6, 0x1, PT ;  /* 0x000000010600780c */ /* 0x000fe40003f05270 */
[----:B------:R-:W-:Y:S01]  /*4e60*/  ISETP.NE.AND P2, PT, R22, 0x1, PT ;  /* 0x000000011600780c */ /* 0x000fe20003f45270 */
[----:B----4-:R-:W-:Y:S01]  /*4e70*/  IMAD.HI.U32 R34, R19, R16, RZ ;  /* 0x0000001013227227 */ /* 0x010fe200078e00ff */
[----:B------:R-:W-:Y:S02]  /*4e80*/  SHF.R.U32.HI R35, RZ, R18, R35 ;  /* 0x00000012ff237219 */ /* 0x000fe40000011623 */
[----:B------:R-:W-:Y:S01]  /*4e90*/  ISETP.NE.AND P5, PT, R2, 0x1, PT ;  /* 0x000000010200780c */ /* 0x000fe20003fa5270 */
[----:B------:R-:W-:Y:S01]  /*4ea0*/  IMAD.HI.U32 R36, R13, R16, RZ ;  /* 0x000000100d247227 */ /* 0x000fe200078e00ff */
[----:B------:R-:W-:Y:S02]  /*4eb0*/  SHF.R.U32.HI R34, RZ, R17, R34 ;  /* 0x00000011ff227219 */ /* 0x000fe40000011622 */
[----:B------:R-:W-:Y:S01]  /*4ec0*/  SEL R3, R20, R35, !P0 ;  /* 0x0000002314037207 */ /* 0x000fe20004000000 */
[C---:B------:R-:W-:Y:S01]  /*4ed0*/  IMAD.HI.U32 R35, R8.reuse, R7, RZ ;  /* 0x0000000708237227 */ /* 0x040fe200078e00ff */
[----:B------:R-:W-:Y:S02]  /*4ee0*/  SEL R11, R19, R34, !P5 ;  /* 0x00000022130b7207 */ /* 0x000fe40006800000 */
[----:B------:R-:W-:Y:S01]  /*4ef0*/  SHF.R.U32.HI R36, RZ, R17, R36 ;  /* 0x00000011ff247219 */ /* 0x000fe20000011624 */
[----:B------:R-:W-:Y:S01]  /*4f00*/  IMAD.HI.U32 R38, R3, R4, RZ ;  /* 0x0000000403267227 */ /* 0x000fe200078e00ff */
[----:B------:R-:W-:Y:S03]  /*4f10*/  SHF.R.U32.HI R35, RZ, R18, R35 ;  /* 0x00000012ff237219 */ /* 0x000fe60000011623 */
[----:B------:R-:W-:Y:S01]  /*4f20*/  IMAD.HI.U32 R34, R11, R4, RZ ;  /* 0x000000040b227227 */ /* 0x000fe200078e00ff */
[----:B------:R-:W-:Y:S02]  /*4f30*/  @P2 SHF.R.U32.HI R3, RZ, R5, R38 ;  /* 0x00000005ff032219 */ /* 0x000fe40000011626 */
[----:B------:R-:W-:Y:S02]  /*4f40*/  SEL R9, R8, R35, !P0 ;  /* 0x0000002308097207 */ /* 0x000fe40004000000 */
[----:B------:R-:W-:Y:S01]  /*4f50*/  @P2 SHF.R.U32.HI R11, RZ, R5, R34 ;  /* 0x00000005ff0b2219 */ /* 0x000fe20000011622 */
[C---:B------:R-:W-:Y:S01]  /*4f60*/  IMAD R10, R22.reuse, R3, RZ ;  /* 0x00000003160a7224 */ /* 0x040fe200078e02ff */
[----:B------:R-:W-:Y:S01]  /*4f70*/  SEL R3, R13, R36, !P5 ;  /* 0x000000240d037207 */ /* 0x000fe20006800000 */
[C---:B------:R-:W-:Y:S03]  /*4f80*/  IMAD.HI.U32 R14, R9.reuse, R4, RZ ;  /* 0x00000004090e7227 */ /* 0x040fe600078e00ff */
[----:B------:R-:W-:Y:S01]  /*4f90*/  ISETP.GE.AND P0, PT, R9, R10, PT ;  /* 0x0000000a0900720c */ /* 0x000fe20003f06270 */
[C---:B------:R-:W-:Y:S01]  /*4fa0*/  IMAD R12, R22.reuse, R11, RZ ;  /* 0x0000000b160c7224 */ /* 0x040fe200078e02ff */
[-C--:B------:R-:W-:Y:S04]  /*4fb0*/  SHF.R.U32.HI R14, RZ, R5.reuse, R14 ;  /* 0x00000005ff0e7219 */ /* 0x080fe8000001160e */
[----:B------:R-:W-:Y:S02]  /*4fc0*/  ISETP.GE.OR P0, PT, R3, R12, P0 ;  /* 0x0000000c0300720c */ /* 0x000fe40000706670 */
[----:B------:R-:W-:Y:S05]  /*4fd0*/  SEL R15, R9, R14, !P2 ;  /* 0x0000000e090f7207 */ /* 0x000fea0005000000 */
[----:B------:R-:W-:Y:S04]  /*4fe0*/  IMAD.MOV R14, RZ, RZ, -R15 ;  /* 0x000000ffff0e7224 */ /* 0x000fe800078e0a0f */
[----:B------:R-:W-:Y:S02]  /*4ff0*/  IMAD R14, R22, R14, R9 ;  /* 0x0000000e160e7224 */ /* 0x000fe400078e0209 */
[C---:B------:R-:W-:Y:S05]  /*5000*/  @!P0 IMAD.HI.U32 R10, R3.reuse, R4, RZ ;  /* 0x00000004030a8227 */ /* 0x040fea00078e00ff */
[----:B------:R-:W-:Y:S04]  /*5010*/  @!P0 SHF.R.U32.HI R10, RZ, R5, R10 ;  /* 0x00000005ff0a8219 */ /* 0x000fe8000001160a */
[----:B------:R-:W-:Y:S01]  /*5020*/  @!P0 SEL R0, R3, R10, !P2 ;  /* 0x0000000a03008207 */ /* 0x000fe20005000000 */
[----:B------:R-:W-:Y:S03]  /*5030*/  IMAD.MOV R10, RZ, RZ, -R3 ;  /* 0x000000ffff0a7224 */ /* 0x000fe600078e0a03 */
[----:B------:R-:W-:Y:S01]  /*5040*/  @!P0 IADD3 R15, PT, PT, R15, -R0, RZ ;  /* 0x800000000f0f8210 */ /* 0x000fe20007ffe0ff */
[----:B------:R-:W-:Y:S01]  /*5050*/  @!P0 IMAD R0, R11, R14, R0 ;  /* 0x0000000e0b008224 */ /* 0x000fe200078e0200 */
[----:B------:R-:W-:Y:S01]  /*5060*/  IADD3 R11, PT, PT, -R9, RZ, RZ ;  /* 0x000000ff090b7210 */ /* 0x000fe20007ffe1ff */
[----:B------:R-:W-:Y:S02]  /*5070*/  IMAD R13, R2, R10, R13 ;  /* 0x0000000a020d7224 */ /* 0x000fe400078e020d */
[----:B------:R-:W-:Y:S02]  /*5080*/  @!P0 IMAD R9, R15, R22, R3 ;  /* 0x000000160f098224 */ /* 0x000fe400078e0203 */
[----:B------:R-:W-:Y:S02]  /*5090*/  @!P0 IMAD.MOV.U32 R3, RZ, RZ, R0 ;  /* 0x000000ffff038224 */ /* 0x000fe400078e0000 */
[----:B------:R-:W-:Y:S02]  /*50a0*/  IMAD R8, R6, R11, R8 ;  /* 0x0000000b06087224 */ /* 0x000fe400078e0208 */
[----:B------:R-:W-:Y:S02]  /*50b0*/  IMAD R13, R3, R2, R13 ;  /* 0x00000002030d7224 */ /* 0x000fe400078e020d */
[----:B------:R-:W-:Y:S02]  /*50c0*/  IMAD R8, R9, R6, R8 ;  /* 0x0000000609087224 */ /* 0x000fe400078e0208 */
.L_x_97:
[----:B------:R-:W-:Y:S05]  /*50d0*/  BRA.U UP1, `(.L_x_98) ;  /* 0x0000000101107547 */ /* 0x000fea000b800000 */
[----:B------:R-:W-:Y:S04]  /*50e0*/  MOV R0, UR6 ;  /* 0x0000000600007c02 */ /* 0x000fe80008000f00 */
[----:B------:R-:W-:Y:S04]  /*50f0*/  SHF.L.U32 R3, R0, 0x1f, RZ ;  /* 0x0000001f00037819 */ /* 0x000fe800000006ff */
[----:B------:R-:W2:Y:S02]  /*5100*/  SYNCS.PHASECHK.TRANS64.TRYWAIT P0, [UR7+0x208], R3 ;  /* 0x00020803ff0075a7 */ /* 0x000ea40008001107 */
[----:B--2---:R-:W-:Y:S05]  /*5110*/  @!P0 BRA `(.L_x_99) ;  /* 0x0000003000ac8947 */ /* 0x004fea0003800000 */
.L_x_98:
[----:B------:R-:W-:Y:S05]  /*5120*/  BRA.U !UP5, `(.L_x_100) ;  /* 0x000000010d347547 */ /* 0x000fea000b800000 */
[----:B------:R-:W-:Y:S01]  /*5130*/  UPLOP3.LUT UP0, UPT, UPT, UPT, UP4, 0x80, 0x8 ;  /* 0x000000000008789c */ /* 0x000fe20003f0f040 */
[----:B------:R-:W-:Y:S05]  /*5140*/  HFMA2 R70, -RZ, RZ, 0, 5.9604644775390625e-08 ;  /* 0x00000001ff467431 */ /* 0x000fea00000001ff */
[----:B------:R-:W-:Y:S05]  /*5150*/  PLOP3.LUT P0, PT, PT, PT, UP0, 0x80, 0x8 ;  /* 0x000000000008781c */ /* 0x000fea0003f0f008 */
[----:B------:R-:W3:Y:S01]  /*5160*/  @UP0 LDCU.64 UR10, c[0x0][0x888] ;  /* 0x00011100ff0a07ac */ /* 0x000ee20008000a00 */
[----:B------:R-:W-:Y:S04]  /*5170*/  @UP0 UIMAD UR8, UR36, UR4, URZ ;  /* 0x00000004240802a4 */ /* 0x000fe8000f8e02ff */
[----:B---3--:R-:W-:Y:S06]  /*5180*/  @UP0 UIMAD.WIDE UR10, UR8, 0x4, UR10 ;  /* 0x00000004080a08a5 */ /* 0x008fec000f8e020a */
[----:B------:R-:W-:Y:S02]  /*5190*/  IMAD.U32 R10, RZ, RZ, UR10 ;  /* 0x0000000aff0a7e24 */ /* 0x000fe4000f8e00ff */
[----:B------:R-:W-:Y:S05]  /*51a0*/  IMAD.U32 R11, RZ, RZ, UR11 ;  /* 0x0000000bff0b7e24 */ /* 0x000fea000f8e00ff */
[----:B--2---:R-:W2:Y:S02]  /*51b0*/  @P0 LDG.E R0, desc[UR44][R10.64] ;  /* 0x0000002c0a000981 */ /* 0x004ea4000c1e1900 */
[----:B--2---:R-:W-:Y:S01]  /*51c0*/  @P0 R2UR UR39, R0 ;  /* 0x00000000002702ca */ /* 0x004fe200000e0000 */
[----:B------:R-:W-:Y:S05]  /*51d0*/  IMAD.MOV.U32 R0, RZ, RZ, 0x1 ;  /* 0x00000001ff007424 */ /* 0x000fea00078e00ff */
[----:B------:R-:W-:Y:S08]  /*51e0*/  @!P0 PRMT R70, R0, 0x7610, R70 ;  /* 0x0000761000468816 */ /* 0x000ff00000000046 */
[----:B------:R-:W3:Y:S02]  /*51f0*/  @!UP0 LDCU UR39, c[0x0][0x880] ;  /* 0x00011000ff2787ac */ /* 0x000ee40008000800 */
.L_x_100:
[----:B---3--:R-:W-:Y:S01]  /*5200*/  @!P4 ISETP.EQ.AND P5, PT, RZ, UR39, PT ;  /* 0x00000027ff00cc0c */ /* 0x008fe2000bfa2270 */
[----:B------:R-:W-:Y:S01]  /*5210*/  @!UPT UIADD3 URZ, UPT, UPT, URZ, URZ, URZ ;  /* 0x000000fffffff290 */ /* 0x000fe2000fffe0ff */
[----:B------:R-:W-:Y:S11]  /*5220*/  @!P4 BRA `(.L_x_101) ;  /* 0x000000000014c947 */ /* 0x000ff60003800000 */
[----:B------:R-:W-:Y:S02]  /*5230*/  LOP3.LUT P0, RZ, R70, 0xff, RZ, 0xc0, !PT ;  /* 0x000000ff46ff7812 */ /* 0x000fe4000780c0ff */
[----:B------:R-:W-:Y:S04]  /*5240*/  PLOP3.LUT P5, PT, PT, PT, UP0, 0x80, 0x8 ;  /* 0x000000000008781c */ /* 0x000fe80003faf008 */
[----:B------:R-:W-:Y:S07]  /*5250*/  PLOP3.LUT P5, PT, P5, PT, PT, 0x8, 0x80 ;  /* 0x000000000080781c */ /* 0x000fee0002fae170 */
[----:B------:R-:W-:Y:S11]  /*5260*/  @P0 ISETP.EQ.AND P5, PT, RZ, UR39, PT ;  /* 0x00000027ff000c0c */ /* 0x000ff6000bfa2270 */
[----:B------:R-:W-:Y:S02]  /*5270*/  @!UPT UIADD3 URZ, UPT, UPT, URZ, URZ, URZ ;  /* 0x000000fffffff290 */ /* 0x000fe4000fffe0ff */
.L_x_101:
[----:B------:R-:W3:Y:S01]  /*5280*/  SYNCS.PHASECHK.TRANS64.TRYWAIT P4, [UR7+0x1f8], R23 ;  /* 0x0001f817ff0075a7 */ /* 0x000ee20008081107 */
[----:B------:R-:W-:Y:S01]  /*5290*/  @P3 SHF.R.U32.HI R28, RZ, 0x10, R25 ;  /* 0x00000010ff1c3819 */ /* 0x000fe20000011619 */
[----:B------:R-:W-:Y:S01]  /*52a0*/  VIADD R30, R30, 0x1 ;  /* 0x000000011e1e7836 */ /* 0x000fe20000000000 */
[----:B------:R-:W1:Y:S08]  /*52b0*/  LDC.64 R14, c[0x0][0xb10] ;  /* 0x0002c400ff0e7b82 */ /* 0x000e700000000a00 */
[----:B------:R-:W4:Y:S08]  /*52c0*/  LDC.64 R10, c[0x0][0xb18] ;  /* 0x0002c600ff0a7b82 */ /* 0x000f300000000a00 */
[----:B--2---:R-:W2:Y:S08]  /*52d0*/  @!P1 LDC R0, c[0x0][0xb20] ;  /* 0x0002c800ff009b82 */ /* 0x004eb00000000800 */
[----:B------:R-:W2:Y:S01]  /*52e0*/  @!P1 LDC R3, c[0x0][0xb0c] ;  /* 0x0002c300ff039b82 */ /* 0x000ea20000000800 */
[----:B-1----:R-:W-:Y:S05]  /*52f0*/  @!P1 IMAD.HI.U32 R14, R13, R14, RZ ;  /* 0x0000000e0d0e9227 */ /* 0x002fea00078e00ff */
[----:B------:R-:W-:Y:S01]  /*5300*/  @!P1 SHF.R.U32.HI R14, RZ, R15, R14 ;  /* 0x0000000fff0e9219 */ /* 0x000fe2000001160e */
[----:B----4-:R-:W-:Y:S01]  /*5310*/  @!P1 IMAD.HI.U32 R11, R8, R11, RZ ;  /* 0x0000000b080b9227 */ /* 0x010fe200078e00ff */
[----:B------:R-:W-:Y:S04]  /*5320*/  @!P1 ISETP.NE.AND P0, PT, R10, 0x1, PT ;  /* 0x000000010a00980c */ /* 0x000fe80003f05270 */
[----:B--2---:R-:W-:Y:S02]  /*5330*/  @!P1 SHF.R.U32.HI R9, RZ, R0, R11 ;  /* 0x00000000ff099219 */ /* 0x004fe4000001160b */
[----:B------:R-:W-:Y:S02]  /*5340*/  @!P1 ISETP.NE.AND P2, PT, R3, 0x1, PT ;  /* 0x000000010300980c */ /* 0x000fe40003f45270 */
[----:B------:R-:W-:Y:S02]  /*5350*/  @!P1 SEL R9, R8, R9, !P0 ;  /* 0x0000000908099207 */ /* 0x000fe40004000000 */
[----:B------:R-:W-:Y:S02]  /*5360*/  ELECT P0, URZ, PT ;  /* 0x0000000000ff782f */ /* 0x000fe40003800000 */
[----:B------:R-:W-:Y:S05]  /*5370*/  @!P1 SEL R14, R13, R14, !P2 ;  /* 0x0000000e0d0e9207 */ /* 0x000fea0005000000 */
[----:B------:R-:W-:Y:S02]  /*5380*/  @!P1 IMAD.IADD R0, R9, 0x1, -R14 ;  /* 0x0000000109009824 */ /* 0x000fe400078e0a0e */
[----:B------:R-:W-:Y:S02]  /*5390*/  @!P1 IMAD.IADD R9, R14, 0x1, -R9 ;  /* 0x000000010e099824 */ /* 0x000fe400078e0a09 */
[----:B------:R-:W-:Y:S02]  /*53a0*/  @!P1 IMAD R13, R0, R3, R13 ;  /* 0x00000003000d9224 */ /* 0x000fe400078e020d */
[----:B------:R-:W-:Y:S01]  /*53b0*/  @!P1 IMAD R8, R9, R10, R8 ;  /* 0x0000000a09089224 */ /* 0x000fe200078e0208 */
[----:B---3--:R-:W-:Y:S06]  /*53c0*/  @!P4 BRA `(.L_x_102) ;  /* 0x000000300018c947 */ /* 0x008fec0003800000 */
.L_x_204:
[----:B------:R-:W-:Y:S01]  /*53d0*/  PLOP3.LUT P5, PT, P5, P0, PT, 0xf2, 0x2f ;  /* 0x00000000002f781c */ /* 0x000fe20002fa1e72 */
[----:B------:R-:W-:Y:S01]  /*53e0*/  UMOV UR14, 0x0 ;  /* 0x00000000000e7882 */ /* 0x000fe20000000000 */
[----:B------:R-:W-:Y:S01]  /*53f0*/  UMOV UR15, 0x10000000 ;  /* 0x10000000000f7882 */ /* 0x000fe20000000000 */
[----:B------:R-:W-:Y:S01]  /*5400*/  LOP3.LUT R31, R31, 0x1, RZ, 0x3c, !PT ;  /* 0x000000011f1f7812 */ /* 0x000fe200078e3cff */
[----:B------:R-:W-:Y:S01]  /*5410*/  UMOV UR28, UR36 ;  /* 0x00000024001c7c82 */ /* 0x000fe20008000000 */
[----:B------:R-:W-:Y:S01]  /*5420*/  UMOV UR20, UR36 ;  /* 0x0000002400147c82 */ /* 0x000fe20008000000 */
[----:B------:R-:W-:Y:S01]  /*5430*/  UMOV UR12, UR36 ;  /* 0x00000024000c7c82 */ /* 0x000fe20008000000 */
[----:B------:R-:W-:Y:S06]  /*5440*/  @P3 R2UR UR36, R28 ;  /* 0x000000001c2432ca */ /* 0x000fec00000e0000 */
[----:B------:R-:W-:Y:S01]  /*5450*/  @!P5 IADD3 R3, P0, PT, R32, 0x580, RZ ;  /* 0x000005802003d810 */ /* 0x000fe20007f1e0ff */
[----:B------:R-:W-:Y:S01]  /*5460*/  @!P5 IMAD R69, R69, 0x30, RZ ;  /* 0x000000304545d824 */ /* 0x000fe200078e02ff */
[----:B------:R-:W-:Y:S01]  /*5470*/  VOTEU.ALL UP1, P5 ;  /* 0x0000000000ff7886 */ /* 0x000fe20002820000 */
[----:B------:R-:W-:Y:S01]  /*5480*/  @!P5 IMAD.SHL.U32 R71, R71, 0x40, RZ ;  /* 0x000000404747d824 */ /* 0x000fe200078e00ff */
[----:B------:R-:W-:Y:S01]  /*5490*/  @!P5 R2UR UR9, R3 ;  /* 0x000000000309d2ca */ /* 0x000fe200000e0000 */
[----:B-1----:R-:W-:Y:S01]  /*54a0*/  @!P5 IMAD.X R0, RZ, RZ, R33, P0 ;  /* 0x000000ffff00d224 */ /* 0x002fe200000e0621 */
[----:B------:R-:W-:Y:S01]  /*54b0*/  @!P5 R2UR UR26, R69 ;  /* 0x00000000451ad2ca */ /* 0x000fe200000e0000 */
[----:B------:R-:W-:Y:S01]  /*54c0*/  @!UP1 UIADD3 UR25, UPT, UPT, UR7, 0x1f0, URZ ;  /* 0x000001f007199890 */ /* 0x000fe2000fffe0ff */
[----:B------:R-:W-:Y:S01]  /*54d0*/  @!P5 R2UR UR27, R71 ;  /* 0x00000000471bd2ca */ /* 0x000fe200000e0000 */
[----:B------:R-:W-:Y:S01]  /*54e0*/  @!UP1 UIADD3 UR24, UPT, UPT, UR7, 0x300, URZ ;  /* 0x0000030007189890 */ /* 0x000fe2000fffe0ff */
[----:B------:R-:W-:Y:S01]  /*54f0*/  @!P5 R2UR UR8, R0 ;  /* 0x000000000008d2ca */ /* 0x000fe200000e0000 */
[----:B------:R-:W-:Y:S01]  /*5500*/  VOTEU.ALL UP3, P5 ;  /* 0x0000000000ff7886 */ /* 0x000fe20002860000 */
[----:B------:R-:W-:Y:S01]  /*5510*/  @!UP1 UIADD3 UR16, UPT, UPT, UR7, 0x700, URZ ;  /* 0x0000070007109890 */ /* 0x000fe2000fffe0ff */
[----:B------:R-:W-:Y:S01]  /*5520*/  ISETP.NE.AND P0, PT, R30, 0x2, PT ;  /* 0x000000021e00780c */ /* 0x000fe20003f05270 */
[----:B------:R-:W-:Y:S01]  /*5530*/  VOTEU.ALL UP2, P5 ;  /* 0x0000000000ff7886 */ /* 0x000fe20002840000 */
[----:B------:R-:W-:Y:S01]  /*5540*/  UMOV UR17, UR25 ;  /* 0x0000001900117c82 */ /* 0x000fe20008000000 */
[----:B------:R-:W-:Y:S01]  /*5550*/  IMAD.IADD R69, R8, 0x1, R61 ;  /* 0x0000000108457824 */ /* 0x000fe200078e023d */
[----:B------:R-:W-:Y:S01]  /*5560*/  SEL R0, RZ, 0x1, P0 ;  /* 0x00000001ff007807 */ /* 0x000fe20000000000 */
[----:B------:R-:W-:Y:S01]  /*5570*/  IMAD.U32 R10, RZ, RZ, UR9 ;  /* 0x00000009ff0a7e24 */ /* 0x000fe2000f8e00ff */
[----:B------:R-:W-:Y:S01]  /*5580*/  @!UP1 UIADD3 UR18, UPT, UPT, UR26, 0x10, URZ ;  /* 0x000000101a129890 */ /* 0x000fe2000fffe0ff */
[----:B------:R-:W-:Y:S01]  /*5590*/  SEL R30, R30, RZ, P0 ;  /* 0x000000ff1e1e7207 */ /* 0x000fe20000000000 */
[----:B------:R-:W-:Y:S01]  /*55a0*/  UMOV UR19, UR27 ;  /* 0x0000001b00137c82 */ /* 0x000fe20008000000 */
[----:B------:R-:W-:Y:S01]  /*55b0*/  @!UP1 UIADD3 UR10, UPT, UPT, UR26, 0x20, URZ ;  /* 0x000000201a0a9890 */ /* 0x000fe2000fffe0ff */
[----:B------:R-:W-:Y:S01]  /*55c0*/  IMAD.U32 R11, RZ, RZ, UR8 ;  /* 0x00000008ff0b7e24 */ /* 0x000fe2000f8e00ff */
[----:B------:R-:W-:Y:S01]  /*55d0*/  @!P5 R2UR UR22, R10 ;  /* 0x000000000a16d2ca */ /* 0x000fe200000e0000 */
[----:B------:R-:W-:Y:S01]  /*55e0*/  @!UP1 UIADD3 UR8, UPT, UPT, UR7, 0xb00, URZ ;  /* 0x00000b0007089890 */ /* 0x000fe2000fffe0ff */
[----:B------:R-:W-:Y:S01]  /*55f0*/  LOP3.LUT R29, R29, R0, RZ, 0x3c, !PT ;  /* 0x000000001d1d7212 */ /* 0x000fe200078e3cff */
[----:B------:R-:W-:Y:S01]  /*5600*/  VOTEU.ALL UP1, P5 ;  /* 0x0000000000ff7886 */ /* 0x000fe20002820000 */
[----:B------:R-:W-:Y:S01]  /*5610*/  @!P5 R2UR UR23, R11 ;  /* 0x000000000b17d2ca */ /* 0x000fe200000e0000 */
[----:B------:R-:W-:Y:S01]  /*5620*/  UMOV UR9, UR25 ;  /* 0x0000001900097c82 */ /* 0x000fe20008000000 */
[----:B------:R-:W-:Y:S01]  /*5630*/  UMOV UR11, UR27 ;  /* 0x0000001b000b7c82 */ /* 0x000fe20008000000 */
[----:B------:R-:W-:Y:S10]  /*5640*/  IMAD.IADD R71, R13, 0x1, R68 ;  /* 0x000000010d477824 */ /* 0x000ff400078e0244 */
[----:B------:R2:W-:Y:S01]  /*5650*/  @!UP3 UTMALDG.3D [UR24], [UR22], desc[UR14] ;  /* 0x00000e181600b5b4 */ /* 0x0005e20008011000 */
[----:B------:R2:W-:Y:S01]  /*5660*/  @!UP2 UTMALDG.3D [UR16], [UR22], desc[UR14] ;  /* 0x00000e101600a5b4 */ /* 0x0005e20008011000 */
[----:B------:R2:W-:Y:S01]  /*5670*/  @!UP1 UTMALDG.3D [UR8], [UR22], desc[UR14] ;  /* 0x00000e08160095b4 */ /* 0x0005e20008011000 */
[----:B------:R2:W-:Y:S01]  /*5680*/  @!P5 SYNCS.ARRIVE.TRANS64.RED.A0TR RZ, [UR7+0x1f0], R21 ;  /* 0x0001f015ffffd9a7 */ /* 0x0005e20008300407 */
[----:B------:R-:W-:Y:S01]  /*5690*/  UPLOP3.LUT UP1, UPT, UPT, UPT, UPT, 0x80, 0x8 ;  /* 0x000000000008789c */ /* 0x000fe20003f2f070 */
[----:B------:R-:W-:Y:S01]  /*56a0*/  SYNCS.ARRIVE.TRANS64.RED.A1T0 RZ, [UR37], RZ ;  /* 0x000000ffffff79a7 */ /* 0x000fe20008100425 */
[----:B------:R-:W-:Y:S09]  /*56b0*/  @P3 BRA `(.L_x_103) ;  /* 0xfffffff400803947 */ /* 0x000ff2000383ffff */
[----:B------:R-:W-:Y:S07]  /*56c0*/  MOV R0, UR7 ;  /* 0x0000000700007c02 */ /* 0x000fee0008000f00 */
.L_x_104:
[----:B-1----:R-:W-:-:S04]  /*56d0*/  SHF.L.U32 R3, R31, 0x1f, RZ ;  /* 0x0000001f1f037819 */ /* 0x002fc800000006ff */
[----:B------:R1:W3:Y:S03]  /*56e0*/  SYNCS.PHASECHK.TRANS64.TRYWAIT P0, [R0+URZ+0x1f8], R3 ;  /* 0x0001f803000075a7 */ /* 0x0002e600080011ff */
[----:B---3--:R-:W-:Y:S05]  /*56f0*/  @!P0 NANOSLEEP.SYNCS 0x989680 ;  /* 0x009896800000895d */ /* 0x008fea0003900000 */
[----:B------:R-:W3:Y:S02]  /*5700*/  @!P0 SYNCS.PHASECHK.TRANS64 P0, [R0+URZ+0x1f8], R3 ;  /* 0x0001f803000085a7 */ /* 0x000ee400080010ff */
[----:B--23--:R-:W-:Y:S05]  /*5710*/  @P0 EXIT ;  /* 0x000000000000094d */ /* 0x00cfea0003800000 */
[----:B------:R-:W-:Y:S05]  /*5720*/  BRA `(.L_x_104) ;  /* 0xfffffffc00e87947 */ /* 0x000fea000383ffff */
.L_x_95:
[----:B------:R-:W-:-:S06]  /*5730*/  UISETP.GE.AND UP1, UPT, UR8, 0x4, UPT ;  /* 0x000000040800788c */ /* 0x000fcc000bf26270 */
[----:B------:R-:W-:-:S13]  /*5740*/  PLOP3.LUT P0, PT, PT, PT, UP1, 0x80, 0x8 ;  /* 0x000000000008781c */ /* 0x000fda0003f0f018 */
[----:B------:R-:W-:Y:S05]  /*5750*/  @!P0 EXIT ;  /* 0x000000000000894d */ /* 0x000fea0003800000 */
[----:B------:R-:W-:Y:S01]  /*5760*/  BAR.SYNC.DEFER_BLOCKING 0x6, 0xa0 ;  /* 0x0182800000007b1d */ /* 0x000fe20000010000 */
[--C-:B------:R-:W-:Y:S01]  /*5770*/  SHF.R.U32.HI R4, RZ, 0x4, R81.reuse ;  /* 0x00000004ff047819 */ /* 0x100fe20000011651 */
[C---:B------:R-:W-:Y:S01]  /*5780*/  IMAD.SHL.U32 R0, R81.reuse, 0x10, RZ ;  /* 0x0000001051007824 */ /* 0x040fe200078e00ff */
[----:B------:R-:W-:Y:S01]  /*5790*/  CS2R R78, SRZ ;  /* 0x00000000004e7805 */ /* 0x000fe2000001ff00 */
[----:B------:R-:W-:Y:S01]  /*57a0*/  IMAD.U32 R2, R81, 0x10000, RZ ;  /* 0x0001000051027824 */ /* 0x000fe200078e00ff */
[----:B------:R-:W-:Y:S01]  /*57b0*/  LOP3.LUT R4, R4, 0x1, RZ, 0xc0, !PT ;  /* 0x0000000104047812 */ /* 0x000fe200078ec0ff */
[----:B------:R-:W-:Y:S02]  /*57c0*/  UMOV UR46, 0x400 ;  /* 0x00000400002e7882 */ /* 0x000fe40000000000 */
[----:B------:R-:W1:Y:S01]  /*57d0*/  LDC R73, c[0x0][0x370] ;  /* 0x0000dc00ff497b82 */ /* 0x000e620000000800 */
[----:B------:R-:W-:Y:S01]  /*57e0*/  ULEA UR46, UR37, UR46, 0x18 ;  /* 0x0000002e252e7291 */ /* 0x000fe2000f8ec0ff */
[----:B------:R-:W-:Y:S01]  /*57f0*/  LOP3.LUT R0, R0, 0xf0, RZ, 0xc0, !PT ;  /* 0x000000f000007812 */ /* 0x000fe200078ec0ff */
[----:B------:R-:W-:Y:S01]  /*5800*/  IMAD.MOV.U32 R80, RZ, RZ, RZ ;  /* 0x000000ffff507224 */ /* 0x000fe200078e00ff */
[----:B------:R-:W-:Y:S01]  /*5810*/  LOP3.LUT R75, R4, 0x60, R81, 0xf8, !PT ;  /* 0x00000060044b7812 */ /* 0x000fe200078ef851 */
[----:B------:R-:W-:Y:S01]  /*5820*/  IMAD.MOV.U32 R83, RZ, RZ, RZ ;  /* 0x000000ffff537224 */ /* 0x000fe200078e00ff */
[----:B------:R-:W-:Y:S01]  /*5830*/  LOP3.LUT R2, R2, 0x600000, RZ, 0xc0, !PT ;  /* 0x0060000002027812 */ /* 0x000fe200078ec0ff */
[----:B------:R-:W2:Y:S01]  /*5840*/  LDCU.64 UR48, c[0x0][0x348] ;  /* 0x00006900ff3077ac */ /* 0x000ea20008000a00 */
[----:B------:R-:W4:Y:S01]  /*5850*/  LDC R40, c[0x0][0xb0c] ;  /* 0x0002c300ff287b82 */ /* 0x000f220000000800 */
[----:B------:R-:W-:Y:S01]  /*5860*/  IMAD R75, R75, 0x8, R0 ;  /* 0x000000084b4b7824 */ /* 0x000fe200078e0200 */
[----:B------:R-:W-:Y:S01]  /*5870*/  LOP3.LUT R81, R81, 0x60, RZ, 0xc0, !PT ;  /* 0x0000006051517812 */ /* 0x000fe200078ec0ff */
[----:B------:R-:W1:Y:S01]  /*5880*/  LDCU.64 UR40, c[0x0][0x888] ;  /* 0x00011100ff2877ac */ /* 0x000e620008000a00 */
[----:B------:R-:W1:Y:S04]  /*5890*/  LDCU.64 UR42, c[0x0][0x890] ;  /* 0x00011200ff2a77ac */ /* 0x000e680008000a00 */
[----:B------:R-:W1:Y:S01]  /*58a0*/  LDC R72, c[0x0][0xb20] ;  /* 0x0002c800ff487b82 */ /* 0x000e620000000800 */
[----:B------:R-:W3:Y:S01]  /*58b0*/  LDS R3, [UR46+0x2c0] ;  /* 0x0002c02eff037984 */ /* 0x000ee20008000800 */
[----:B------:R-:W-:-:S06]  /*58c0*/  UMOV UR38, URZ ;  /* 0x000000ff00267c82 */ /* 0x000fcc0008000000 */
[----:B------:R-:W1:Y:S08]  /*58d0*/  LDC R23, c[0x0][0xb30] ;  /* 0x0002cc00ff177b82 */ /* 0x000e700000000800 */
[----:B------:R-:W1:Y:S08]  /*58e0*/  LDC.64 R66, c[0x0][0xb10] ;  /* 0x0002c400ff427b82 */ /* 0x000e700000000a00 */
[----:B------:R-:W1:Y:S08]  /*58f0*/  LDC.64 R18, c[0x0][0xb18] ;  /* 0x0002c600ff127b82 */ /* 0x000e700000000a00 */
[----:B------:R-:W1:Y:S08]  /*5900*/  LDC.64 R16, c[0x0][0xb28] ;  /* 0x0002ca00ff107b82 */ /* 0x000e700000000a00 */
[----:B------:R-:W1:Y:S01]  /*5910*/  LDC.64 R64, c[0x0][0x8b0] ;  /* 0x00022c00ff407b82 */ /* 0x000e620000000a00 */
[----:B---3--:R-:W-:-:S07]  /*5920*/  IMAD.IADD R2, R3, 0x1, R2 ;  /* 0x0000000103027824 */ /* 0x008fce00078e0202 */
[----:B------:R-:W3:Y:S08]  /*5930*/  LDC.64 R62, c[0x0][0x8a8] ;  /* 0x00022a00ff3e7b82 */ /* 0x000ef00000000a00 */
[----:B--2-4-:R-:W1:Y:S02]  /*5940*/  LDC R74, c[0x0][0x374] ;  /* 0x0000dd00ff4a7b82 */ /* 0x014e640000000800 */
.L_x_119:
[----:B------:R-:W-:Y:S02]  /*5950*/  LEA R0, R83, UR46, 0x3 ;  /* 0x0000002e53007c11 */ /* 0x000fe4000f8e18ff */
[----:B------:R-:W-:Y:S02]  /*5960*/  SHF.L.U32 R3, R79, 0x1f, RZ ;  /* 0x0000001f4f037819 */ /* 0x000fe400000006ff */
[----:B------:R-:W-:Y:S02]  /*5970*/  LEA R12, R83, UR46, 0x4 ;  /* 0x0000002e530c7c11 */ /* 0x000fe4000f8e20ff */
[----:B------:R-:W2:Y:S02]  /*5980*/  SYNCS.PHASECHK.TRANS64.TRYWAIT P0, [R0+URZ+0x210], R3 ;  /* 0x00021003000075a7 */ /* 0x000ea400080011ff */
[----:B-123--:R-:W-:Y:S05]  /*5990*/  @!P0 BRA `(.L_x_105) ;  /* 0x0000002800bc8947 */ /* 0x00efea0003800000 */
.L_x_205:
[----:B------:R-:W-:Y:S01]  /*59a0*/  ISETP.GE.AND P0, PT, R22, 0x1, PT ;  /* 0x000000011600780c */ /* 0x000fe20003f06270 */
[----:B------:R-:W4:Y:S01]  /*59b0*/  LDS.128 R12, [R12+0x2a0] ;  /* 0x0002a0000c0c7984 */ /* 0x000f220000000c00 */
[----:B-1----:R-:W-:Y:S01]  /*59c0*/  ISETP.NE.U32.AND P2, PT, R64, RZ, PT ;  /* 0x000000ff4000720c */ /* 0x002fe20003f45070 */
[----:B--2---:R-:W-:Y:S01]  /*59d0*/  VIADD R0, R0, 0x220 ;  /* 0x0000022000007836 */ /* 0x004fe20000000000 */
[----:B------:R-:W-:Y:S01]  /*59e0*/  @!PT LDS RZ, [RZ] ;  /* 0x00000000fffff984 */ /* 0x000fe20000000800 */
[----:B------:R-:W-:Y:S01]  /*59f0*/  @!PT LDS RZ, [RZ] ;  /* 0x00000000fffff984 */ /* 0x000fe20000000800 */
[----:B------:R-:W-:Y:S01]  /*5a00*/  @!PT LDS RZ, [RZ] ;  /* 0x00000000fffff984 */ /* 0x000fe20000000800 */
[----:B------:R-:W-:Y:S01]  /*5a10*/  @!PT LDS RZ, [RZ] ;  /* 0x00000000fffff984 */ /* 0x000fe20000000800 */
[----:B------:R1:W-:Y:S06]  /*5a20*/  MEMBAR.ALL.CTA ;  /* 0x0000000000007992 */ /* 0x0003ec0000008000 */
[----:B-1----:R-:W1:Y:S01]  /*5a30*/  FENCE.VIEW.ASYNC.S ;  /* 0x00000000000073c6 */ /* 0x002e620000000000 */
[----:B------:R-:W-:Y:S04]  /*5a40*/  PRMT R0, RZ, 0x654, R0 ;  /* 0x00000654ff007816 */ /* 0x000fe80000000000 */
[----:B-1----:R1:W-:Y:S01]  /*5a50*/  SYNCS.ARRIVE.TRANS64.RED.A1T0 RZ, [R0+URZ], RZ ;  /* 0x000000ff00ff79a7 */ /* 0x0023e200081004ff */
[----:B----4-:R-:W-:Y:S04]  /*5a60*/  LOP3.LUT P6, RZ, R14, 0x1, RZ, 0xc0, !PT ;  /* 0x000000010eff7812 */ /* 0x010fe800078cc0ff */
[----:B------:R-:W-:Y:S09]  /*5a70*/  P2R R82, PR, RZ, 0x40 ;  /* 0x00000040ff527803 */ /* 0x000ff20000000000 */
[----:B------:R-:W-:Y:S02]  /*5a80*/  @P6 MOV R43, R12 ;  /* 0x0000000c002b6202 */ /* 0x000fe40000000f00 */
[----:B------:R-:W-:Y:S01]  /*5a90*/  @P6 LOP3.LUT R41, R13, 0xffff, RZ, 0xc0, !PT ;  /* 0x0000ffff0d296812 */ /* 0x000fe200078ec0ff */
[----:B-1----:R-:W-:Y:S06]  /*5aa0*/  @!P0 BRA `(.L_x_106) ;  /* 0x0000000000a48947 */ /* 0x002fec0003800000 */
[----:B------:R-:W-:Y:S01]  /*5ab0*/  IMAD.HI.U32 R11, R74, R19, RZ ;  /* 0x000000134a0b7227 */ /* 0x000fe200078e00ff */
[----:B------:R-:W-:Y:S02]  /*5ac0*/  ISETP.NE.AND P0, PT, R18, 0x1, PT ;  /* 0x000000011200780c */ /* 0x000fe40003f05270 */
[----:B------:R-:W-:Y:S01]  /*5ad0*/  ISETP.NE.AND P1, PT, R22, 0x1, PT ;  /* 0x000000011600780c */ /* 0x000fe20003f25270 */
[----:B------:R-:W-:Y:S01]  /*5ae0*/  IMAD.HI.U32 R10, R73, R66, RZ ;  /* 0x00000042490a7227 */ /* 0x000fe200078e00ff */
[----:B------:R-:W-:Y:S02]  /*5af0*/  SHF.R.U32.HI R11, RZ, R72, R11 ;  /* 0x00000048ff0b7219 */ /* 0x000fe4000001160b */
[----:B------:R-:W-:Y:S01]  /*5b00*/  ISETP.NE.AND P3, PT, R40, 0x1, PT ;  /* 0x000000012800780c */ /* 0x000fe20003f65270 */
[----:B------:R-:W-:Y:S01]  /*5b10*/  IMAD.HI.U32 R24, R43, R66, RZ ;  /* 0x000000422b187227 */ /* 0x000fe200078e00ff */
[----:B------:R-:W-:Y:S02]  /*5b20*/  SHF.R.U32.HI R10, RZ, R67, R10 ;  /* 0x00000043ff0a7219 */ /* 0x000fe4000001160a */
[----:B------:R-:W-:Y:S01]  /*5b30*/  SEL R3, R74, R11, !P0 ;  /* 0x0000000b4a037207 */ /* 0x000fe20004000000 */
[----:B------:R-:W-:Y:S01]  /*5b40*/  IMAD.HI.U32 R11, R41, R19, RZ ;  /* 0x00000013290b7227 */ /* 0x000fe200078e00ff */
[----:B------:R-:W-:Y:S02]  /*5b50*/  SEL R7, R73, R10, !P3 ;  /* 0x0000000a49077207 */ /* 0x000fe40005800000 */
[----:B------:R-:W-:Y:S01]  /*5b60*/  SHF.R.U32.HI R24, RZ, R67, R24 ;  /* 0x00000043ff187219 */ /* 0x000fe20000011618 */
[-C--:B------:R-:W-:Y:S04]  /*5b70*/  IMAD.HI.U32 R10, R3, R16.reuse, RZ ;  /* 0x00000010030a7227 */ /* 0x080fe800078e00ff */
[----:B------:R-:W-:Y:S01]  /*5b80*/  IMAD.HI.U32 R20, R7, R16, RZ ;  /* 0x0000001007147227 */ /* 0x000fe200078e00ff */
[-C--:B------:R-:W-:Y:S02]  /*5b90*/  @P1 SHF.R.U32.HI R3, RZ, R17.reuse, R10 ;  /* 0x00000011ff031219 */ /* 0x080fe4000001160a */
[----:B------:R-:W-:Y:S02]  /*5ba0*/  SHF.R.U32.HI R10, RZ, R72, R11 ;  /* 0x00000048ff0a7219 */ /* 0x000fe4000001160b */
[----:B------:R-:W-:Y:S01]  /*5bb0*/  @P1 SHF.R.U32.HI R7, RZ, R17, R20 ;  /* 0x00000011ff071219 */ /* 0x000fe20000011614 */
[C---:B------:R-:W-:Y:S01]  /*5bc0*/  IMAD R4, R22.reuse, R3, RZ ;  /* 0x0000000316047224 */ /* 0x040fe200078e02ff */
[----:B------:R-:W-:Y:S02]  /*5bd0*/  SEL R5, R41, R10, !P0 ;  /* 0x0000000a29057207 */ /* 0x000fe40004000000 */
[----:B------:R-:W-:Y:S01]  /*5be0*/  SEL R3, R43, R24, !P3 ;  /* 0x000000182b037207 */ /* 0x000fe20005800000 */
[----:B------:R-:W-:Y:S01]  /*5bf0*/  IMAD R6, R22, R7, RZ ;  /* 0x0000000716067224 */ /* 0x000fe200078e02ff */
[C---:B------:R-:W-:Y:S01]  /*5c00*/  ISETP.GE.AND P0, PT, R5.reuse, R4, PT ;  /* 0x000000040500720c */ /* 0x040fe20003f06270 */
[----:B------:R-:W-:Y:S03]  /*5c10*/  IMAD.HI.U32 R8, R5, R16, RZ ;  /* 0x0000001005087227 */ /* 0x000fe600078e00ff */
[----:B------:R-:W-:Y:S01]  /*5c20*/  ISETP.GE.OR P0, PT, R3, R6, P0 ;  /* 0x000000060300720c */ /* 0x000fe20000706670 */
[----:B------:R-:W-:Y:S01]  /*5c30*/  IMAD.MOV R6, RZ, RZ, -R3 ;  /* 0x000000ffff067224 */ /* 0x000fe200078e0a03 */
[-C--:B------:R-:W-:Y:S03]  /*5c40*/  SHF.R.U32.HI R8, RZ, R17.reuse, R8 ;  /* 0x00000011ff087219 */ /* 0x080fe60000011608 */
[----:B------:R-:W-:Y:S01]  /*5c50*/  IMAD R43, R40, R6, R43 ;  /* 0x00000006282b7224 */ /* 0x000fe200078e022b */
[----:B------:R-:W-:Y:S05]  /*5c60*/  SEL R9, R5, R8, !P1 ;  /* 0x0000000805097207 */ /* 0x000fea0004800000 */
[----:B------:R-:W-:Y:S02]  /*5c70*/  IMAD.MOV R8, RZ, RZ, -R9 ;  /* 0x000000ffff087224 */ /* 0x000fe400078e0a09 */
[C---:B------:R-:W-:Y:S04]  /*5c80*/  @!P0 IMAD.HI.U32 R4, R3.reuse, R16, RZ ;  /* 0x0000001003048227 */ /* 0x040fe800078e00ff */
[----:B------:R-:W-:Y:S01]  /*5c90*/  IMAD R8, R22, R8, R5 ;  /* 0x0000000816087224 */ /* 0x000fe200078e0205 */
[----:B------:R-:W-:Y:S04]  /*5ca0*/  @!P0 SHF.R.U32.HI R4, RZ, R17, R4 ;  /* 0x00000011ff048219 */ /* 0x000fe80000011604 */
[----:B------:R-:W-:Y:S02]  /*5cb0*/  @!P0 SEL R0, R3, R4, !P1 ;  /* 0x0000000403008207 */ /* 0x000fe40004800000 */
[----:B------:R-:W-:Y:S02]  /*5cc0*/  IADD3 R4, PT, PT, -R5, RZ, RZ ;  /* 0x000000ff05047210 */ /* 0x000fe40007ffe1ff */
[----:B------:R-:W-:Y:S01]  /*5cd0*/  @!P0 IADD3 R9, PT, PT, R9, -R0, RZ ;  /* 0x8000000009098210 */ /* 0x000fe20007ffe0ff */
[----:B------:R-:W-:Y:S02]  /*5ce0*/  @!P0 IMAD R0, R7, R8, R0 ;  /* 0x0000000807008224 */ /* 0x000fe400078e0200 */
[----:B------:R-:W-:Y:S02]  /*5cf0*/  IMAD R41, R18, R4, R41 ;  /* 0x0000000412297224 */ /* 0x000fe400078e0229 */
[----:B------:R-:W-:Y:S02]  /*5d00*/  @!P0 IMAD R5, R9, R22, R3 ;  /* 0x0000001609058224 */ /* 0x000fe400078e0203 */
[----:B------:R-:W-:Y:S04]  /*5d10*/  @!P0 IMAD.MOV.U32 R3, RZ, RZ, R0 ;  /* 0x000000ffff038224 */ /* 0x000fe800078e0000 */
[----:B------:R-:W-:Y:S02]  /*5d20*/  IMAD R43, R3, R40, R43 ;  /* 0x00000028032b7224 */ /* 0x000fe400078e022b */
[----:B------:R-:W-:Y:S02]  /*5d30*/  IMAD R41, R5, R18, R41 ;  /* 0x0000001205297224 */ /* 0x000fe400078e0229 */
.L_x_106:
[----:B------:R-:W-:Y:S01]  /*5d40*/  UISETP.NE.U32.AND UP3, UPT, UR42, URZ, UPT ;  /* 0x000000ff2a00728c */ /* 0x000fe2000bf65070 */
[----:B------:R-:W-:Y:S03]  /*5d50*/  ISETP.NE.AND.EX P2, PT, R65, RZ, PT, P2 ;  /* 0x000000ff4100720c */ /* 0x000fe60003f45320 */
[----:B------:R-:W-:Y:S09]  /*5d60*/  UISETP.NE.AND.EX UP3, UPT, UR43, URZ, UPT, UP3 ;  /* 0x000000ff2b00728c */ /* 0x000ff2000bf65330 */
[----:B------:R-:W-:Y:S05]  /*5d70*/  BRA.U !UP3, `(.L_x_107) ;  /* 0x000000010b387547 */ /* 0x000fea000b800000 */
[----:B------:R-:W-:Y:S01]  /*5d80*/  UISETP.NE.U32.AND UP0, UPT, UR40, URZ, UPT ;  /* 0x000000ff2800728c */ /* 0x000fe2000bf05070 */
[----:B------:R-:W-:Y:S03]  /*5d90*/  HFMA2 R70, -RZ, RZ, 0, 5.9604644775390625e-08 ;  /* 0x00000001ff467431 */ /* 0x000fe600000001ff */
[----:B------:R-:W-:Y:S06]  /*5da0*/  UISETP.NE.AND.EX UP0, UPT, UR41, URZ, UPT, UP0 ;  /* 0x000000ff2900728c */ /* 0x000fec000bf05300 */
[----:B------:R-:W-:Y:S05]  /*5db0*/  PLOP3.LUT P0, PT, PT, PT, UP0, 0x80, 0x8 ;  /* 0x000000000008781c */ /* 0x000fea0003f0f008 */
[----:B------:R-:W1:Y:S01]  /*5dc0*/  @UP0 LDCU.64 UR6, c[0x0][0x888] ;  /* 0x00011100ff0607ac */ /* 0x000e620008000a00 */
[----:B------:R-:W-:Y:S04]  /*5dd0*/  @UP0 UIMAD UR4, UR36, UR42, URZ ;  /* 0x0000002a240402a4 */ /* 0x000fe8000f8e02ff */
[----:B-1----:R-:W-:Y:S06]  /*5de0*/  @UP0 UIMAD.WIDE UR6, UR4, 0x4, UR6 ;  /* 0x00000004040608a5 */ /* 0x002fec000f8e0206 */
[----:B------:R-:W-:Y:S02]  /*5df0*/  IMAD.U32 R4, RZ, RZ, UR6 ;  /* 0x00000006ff047e24 */ /* 0x000fe4000f8e00ff */
[----:B------:R-:W-:Y:S05]  /*5e00*/  IMAD.U32 R5, RZ, RZ, UR7 ;  /* 0x00000007ff057e24 */ /* 0x000fea000f8e00ff */
[----:B------:R-:W2:Y:S02]  /*5e10*/  @P0 LDG.E R0, desc[UR44][R4.64] ;  /* 0x0000002c04000981 */ /* 0x000ea4000c1e1900 */
[----:B--2---:R-:W-:Y:S01]  /*5e20*/  @P0 R2UR UR39, R0 ;  /* 0x00000000002702ca */ /* 0x004fe200000e0000 */
[----:B------:R-:W-:Y:S05]  /*5e30*/  IMAD.MOV.U32 R0, RZ, RZ, 0x1 ;  /* 0x00000001ff007424 */ /* 0x000fea00078e00ff */
[----:B------:R-:W-:Y:S08]  /*5e40*/  @!P0 PRMT R70, R0, 0x7610, R70 ;  /* 0x0000761000468816 */ /* 0x000ff00000000046 */
[----:B------:R-:W1:Y:S02]  /*5e50*/  @!UP0 LDCU UR39, c[0x0][0x880] ;  /* 0x00011000ff2787ac */ /* 0x000e640008000800 */
.L_x_107:
[----:B------:R-:W-:Y:S05]  /*5e60*/  @!P2 BRA `(.L_x_108) ;  /* 0x000000000020a947 */ /* 0x000fea0003800000 */
[----:B---3--:R-:W-:Y:S04]  /*5e70*/  ISETP.NE.U32.AND P0, PT, R62, RZ, PT ;  /* 0x000000ff3e00720c */ /* 0x008fe80003f05070 */
[----:B------:R-:W-:Y:S11]  /*5e80*/  ISETP.NE.AND.EX P0, PT, R63, RZ, PT, P0 ;  /* 0x000000ff3f00720c */ /* 0x000ff60003f05300 */
[----:B------:R-:W-:Y:S02]  /*5e90*/  @!UPT UIADD3 URZ, UPT, UPT, URZ, URZ, URZ ;  /* 0x000000fffffff290 */ /* 0x000fe4000fffe0ff */
[----:B------:R-:W2:Y:S01]  /*5ea0*/  @P0 LDC.64 R4, c[0x0][0x8a8] ;  /* 0x00022a00ff040b82 */ /* 0x000ea20000000a00 */
[----:B------:R-:W-:Y:S04]  /*5eb0*/  @P0 IMAD R0, R64, UR36, RZ ;  /* 0x0000002440000c24 */ /* 0x000fe8000f8e02ff */
[----:B--2---:R-:W-:Y:S05]  /*5ec0*/  @P0 IMAD.WIDE R4, R0, 0x4, R4 ;  /* 0x0000000400040825 */ /* 0x004fea00078e0204 */
[----:B-----5:R2:W5:Y:S02]  /*5ed0*/  @P0 LDG.E R42, desc[UR44][R4.64] ;  /* 0x0000002c042a0981 */ /* 0x020564000c1e1900 */
[----:B--2---:R-:W4:Y:S02]  /*5ee0*/  @!P0 LDC R42, c[0x0][0x8a0] ;  /* 0x00022800ff2a8b82 */ /* 0x004f240000000800 */
.L_x_108:
[----:B------:R-:W2:Y:S01]  /*5ef0*/  LDC.64 R4, c[0x0][0xb10] ;  /* 0x0002c400ff047b82 */ /* 0x000ea20000000a00 */
[----:B------:R-:W-:Y:S01]  /*5f00*/  UISETP.NE.AND UP4, UPT, UR47, URZ, UPT ;  /* 0x000000ff2f00728c */ /* 0x000fe2000bf85270 */
[----:B------:R-:W-:Y:S01]  /*5f10*/  SHF.L.U32 R8, R80, 0x1f, RZ ;  /* 0x0000001f50087819 */ /* 0x000fe200000006ff */
[----:B------:R-:W-:Y:S01]  /*5f20*/  UPLOP3.LUT UP0, UPT, UPT, UPT, UPT, 0x40, 0x4 ;  /* 0x000000000004789c */ /* 0x000fe20003f0e870 */
[----:B------:R-:W-:Y:S01]  /*5f30*/  @P6 SHF.R.U32.HI R77, RZ, 0x10, R13 ;  /* 0x00000010ff4d6819 */ /* 0x000fe2000001160d */
[----:B------:R-:W-:Y:S03]  /*5f40*/  ULEA UR50, UR38, UR46, 0x3 ;  /* 0x0000002e26327291 */ /* 0x000fe6000f8e18ff */
[----:B------:R-:W3:Y:S01]  /*5f50*/  LDC.64 R6, c[0x0][0xb18] ;  /* 0x0002c600ff067b82 */ /* 0x000ee20000000a00 */
[----:B------:R-:W-:Y:S01]  /*5f60*/  PLOP3.LUT P1, PT, PT, PT, UP4, 0x80, 0x8 ;  /* 0x000000000008781c */ /* 0x000fe20003f2f048 */
[----:B------:R-:W-:Y:S01]  /*5f70*/  VIADD R83, R83, 0x1 ;  /* 0x0000000153537836 */ /* 0x000fe20000000000 */
[----:B------:R-:W-:Y:S02]  /*5f80*/  CS2R R48, SRZ ;  /* 0x0000000000307805 */ /* 0x000fe4000001ff00 */
[----:B------:R-:W-:Y:S02]  /*5f90*/  CS2R R46, SRZ ;  /* 0x00000000002e7805 */ /* 0x000fe4000001ff00 */
[----:B------:R-:W-:Y:S01]  /*5fa0*/  CS2R R50, SRZ ;  /* 0x0000000000327805 */ /* 0x000fe2000001ff00 */
[----:B------:R-:W1:Y:S01]  /*5fb0*/  @UP4 LDCU.64 UR4, c[0x0][0x888] ;  /* 0x00011100ff0447ac */ /* 0x000e620008000a00 */
[----:B------:R-:W-:Y:S05]  /*5fc0*/  @UP4 UPLOP3.LUT UP0, UPT, UPT, UPT, UP3, 0x80, 0x8 ;  /* 0x000000000008489c */ /* 0x000fea0003f0f030 */
[----:B------:R-:W-:Y:S01]  /*5fd0*/  @P1 LOP3.LUT P0, RZ, R70, 0xff, RZ, 0xc0, !PT ;  /* 0x000000ff46ff1812 */ /* 0x000fe2000780c0ff */
[----:B-1----:R-:W-:Y:S02]  /*5fe0*/  @UP4 UISETP.NE.AND UP1, UPT, UR39, URZ, UPT ;  /* 0x000000ff2700428c */ /* 0x002fe4000bf25270 */
[----:B------:R-:W-:Y:S02]  /*5ff0*/  @UP4 UISETP.NE.U32.AND UP2, UPT, UR4, URZ, UPT ;  /* 0x000000ff0400428c */ /* 0x000fe4000bf45070 */
[----:B------:R-:W-:Y:S02]  /*6000*/  @UP4 USEL UR4, URZ, 0xffffffff, UP1 ;  /* 0xffffffffff044887 */ /* 0x000fe40008800000 */
[----:B------:R-:W-:Y:S06]  /*6010*/  @UP4 UISETP.NE.AND.EX UP2, UPT, UR5, URZ, UPT, UP2 ;  /* 0x000000ff0500428c */ /* 0x000fec000bf45320 */
[----:B------:R-:W-:Y:S01]  /*6020*/  @P1 VOTEU.ANY UP1, P0 ;  /* 0x0000000000ff1886 */ /* 0x000fe20000020100 */
[----:B------:R-:W-:Y:S01]  /*6030*/  ISETP.NE.AND P0, PT, R23, 0x1, PT ;  /* 0x000000011700780c */ /* 0x000fe20003f05270 */
[----:B------:R-:W-:Y:S04]  /*6040*/  @UP4 USEL UR5, URZ, 0xffffffff, UP2 ;  /* 0xffffffffff054887 */ /* 0x000fe80009000000 */
[----:B------:R-:W-:Y:S04]  /*6050*/  @UP0 USEL UR4, UR5, UR4, !UP1 ;  /* 0x0000000405040287 */ /* 0x000fe8000c800000 */
[----:B------:R-:W-:Y:S04]  /*6060*/  @UP4 ULOP3.LUT UR4, UR4, 0x1, URZ, 0xc0, !UPT ;  /* 0x0000000104044892 */ /* 0x000fe8000f8ec0ff */
[----:B------:R-:W1:Y:S01]  /*6070*/  @!P0 LDC R0, c[0x0][0xb20] ;  /* 0x0002c800ff008b82 */ /* 0x000e620000000800 */
[----:B------:R-:W-:Y:S01]  /*6080*/  UISETP.NE.U32.OR UP0, UPT, UR4, 0x1, !UP4 ;  /* 0x000000010400788c */ /* 0x000fe2000e705470 */
[----:B--2---:R-:W-:Y:S01]  /*6090*/  @!P0 IMAD.HI.U32 R4, R43, R4, RZ ;  /* 0x000000042b048227 */ /* 0x004fe200078e00ff */
[----:B---3--:R-:W-:Y:S05]  /*60a0*/  @!P0 ISETP.NE.AND P1, PT, R6, 0x1, PT ;  /* 0x000000010600880c */ /* 0x008fea0003f25270 */
[----:B------:R-:W2:Y:S01]  /*60b0*/  @!P0 LDC R3, c[0x0][0xb0c] ;  /* 0x0002c300ff038b82 */ /* 0x000ea20000000800 */
[----:B------:R-:W-:Y:S01]  /*60c0*/  @!P0 IMAD.HI.U32 R7, R41, R7, RZ ;  /* 0x0000000729078227 */ /* 0x000fe200078e00ff */
[----:B------:R-:W-:Y:S02]  /*60d0*/  PLOP3.LUT P3, PT, PT, PT, UP0, 0x80, 0x8 ;  /* 0x000000000008781c */ /* 0x000fe40003f6f008 */
[----:B------:R-:W-:Y:S11]  /*60e0*/  @!P0 SHF.R.U32.HI R4, RZ, R5, R4 ;  /* 0x00000005ff048219 */ /* 0x000ff60000011604 */
[----:B------:R-:W-:Y:S04]  /*60f0*/  @P3 SHF.L.U32 R9, R78, 0x1f, RZ ;  /* 0x0000001f4e093819 */ /* 0x000fe800000006ff */
[----:B------:R-:W3:Y:S01]  /*6100*/  @P3 SYNCS.PHASECHK.TRANS64.TRYWAIT P5, [UR46+0x1f0], R9 ;  /* 0x0001f009ff0035a7 */ /* 0x000ee200080a112e */
[----:B-1----:R-:W-:Y:S02]  /*6110*/  @!P0 SHF.R.U32.HI R0, RZ, R0, R7 ;  /* 0x00000000ff008219 */ /* 0x002fe40000011607 */
[----:B--2---:R-:W-:Y:S02]  /*6120*/  @!P0 ISETP.NE.AND P2, PT, R3, 0x1, PT ;  /* 0x000000010300880c */ /* 0x004fe40003f45270 */
[----:B------:R-:W-:Y:S02]  /*6130*/  @!P0 SEL R5, R41, R0, !P1 ;  /* 0x0000000029058207 */ /* 0x000fe40004800000 */
[----:B------:R-:W-:Y:S05]  /*6140*/  @!P0 SEL R4, R43, R4, !P2 ;  /* 0x000000042b048207 */ /* 0x000fea0005000000 */
[----:B------:R-:W-:Y:S02]  /*6150*/  @!P0 IMAD.IADD R0, R5, 0x1, -R4 ;  /* 0x0000000105008824 */ /* 0x000fe400078e0a04 */
[----:B------:R-:W-:Y:S01]  /*6160*/  @!P0 IMAD.IADD R4, R4, 0x1, -R5 ;  /* 0x0000000104048824 */ /* 0x000fe200078e0a05 */
[----:B------:R1:W2:Y:S01]  /*6170*/  SYNCS.PHASECHK.TRANS64.TRYWAIT P4, [UR50+0x230], R8 ;  /* 0x00023008ff0075a7 */ /* 0x0002a20008081132 */
[----:B------:R-:W-:Y:S02]  /*6180*/  @!P0 IMAD R43, R0, R3, R43 ;  /* 0x00000003002b8224 */ /* 0x000fe400078e022b */
[----:B------:R-:W-:Y:S01]  /*6190*/  @!P0 IMAD R41, R4, R6, R41 ;  /* 0x0000000604298224 */ /* 0x000fe200078e0229 */
[----:B------:R-:W-:Y:S02]  /*61a0*/  PLOP3.LUT P0, PT, PT, PT, PT, 0x8, 0x80 ;  /* 0x000000000080781c */ /* 0x000fe40003f0e170 */
[----:B---3--:R-:W-:Y:S01]  /*61b0*/  @P3 PLOP3.LUT P0, PT, P5, PT, PT, 0x8, 0x80 ;  /* 0x000000000080381c */ /* 0x008fe20002f0e170 */
[----:B------:R-:W-:Y:S01]  /*61c0*/  @!UPT UIADD3 URZ, UPT, UPT, URZ, URZ, URZ ;  /* 0x000000fffffff290 */ /* 0x000fe2000fffe0ff */
[----:B-1----:R-:W-:Y:S11]  /*61d0*/  BRA.U !UP0, `(.L_x_109) ;  /* 0x0000000108847547 */ /* 0x002ff6000b800000 */
[----:B------:R-:W-:Y:S01]  /*61e0*/  LOP3.LUT P1, RZ, R70, 0xff, RZ, 0xc0, !PT ;  /* 0x000000ff46ff7812 */ /* 0x000fe2000782c0ff */
[----:B------:R-:W-:Y:S01]  /*61f0*/  @!UPT UIADD3 URZ, UPT, UPT, URZ, URZ, URZ ;  /* 0x000000fffffff290 */ /* 0x000fe2000fffe0ff */
[----:B------:R-:W-:Y:S11]  /*6200*/  @!P0 BRA `(.L_x_110) ;  /* 0x00000000000c8947 */ /* 0x000ff60003800000 */
[----:B------:R-:W-:Y:S04]  /*6210*/  SHF.L.U32 R3, R78, 0x1f, RZ ;  /* 0x0000001f4e037819 */ /* 0x000fe800000006ff */
[----:B------:R-:W1:Y:S02]  /*6220*/  SYNCS.PHASECHK.TRANS64.TRYWAIT P0, [UR46+0x1f0], R3 ;  /* 0x0001f003ff0075a7 */ /* 0x000e64000800112e */
[----:B-1----:R-:W-:Y:S05]  /*6230*/  @!P0 BRA `(.L_x_111) ;  /* 0x0000002000a88947 */ /* 0x002fea0003800000 */
.L_x_110:
[----:B------:R-:W-:Y:S01]  /*6240*/  UISETP.NE.U32.AND UP0, UPT, UR40, URZ, UPT ;  /* 0x000000ff2800728c */ /* 0x000fe2000bf05070 */
[----:B------:R-:W-:Y:S01]  /*6250*/  CS2R R50, SRZ ;  /* 0x0000000000327805 */ /* 0x000fe2000001ff00 */
[----:B------:R-:W-:Y:S01]  /*6260*/  UISETP.NE.AND UP1, UPT, UR39, URZ, UPT ;  /* 0x000000ff2700728c */ /* 0x000fe2000bf25270 */
[----:B------:R-:W-:Y:S01]  /*6270*/  CS2R R46, SRZ ;  /* 0x00000000002e7805 */ /* 0x000fe2000001ff00 */
[----:B------:R-:W-:Y:S01]  /*6280*/  UISETP.NE.AND.EX UP0, UPT, UR41, URZ, UPT, UP0 ;  /* 0x000000ff2900728c */ /* 0x000fe2000bf05300 */
[----:B------:R-:W-:Y:S01]  /*6290*/  CS2R R48, SRZ ;  /* 0x0000000000307805 */ /* 0x000fe2000001ff00 */
[----:B------:R-:W-:Y:S01]  /*62a0*/  USEL UR4, URZ, 0xffffffff, UP1 ;  /* 0xffffffffff047887 */ /* 0x000fe20008800000 */
[----:B------:R-:W-:Y:S01]  /*62b0*/  LOP3.LUT R78, R78, 0x1, RZ, 0x3c, !PT ;  /* 0x000000014e4e7812 */ /* 0x000fe200078e3cff */
[----:B------:R-:W-:Y:S03]  /*62c0*/  USEL UR5, URZ, 0xffffffff, UP0 ;  /* 0xffffffffff057887 */ /* 0x000fe60008000000 */
[----:B------:R-:W-:Y:S01]  /*62d0*/  VOTEU.ANY UP0, P1 ;  /* 0x0000000000ff7886 */ /* 0x000fe20000800100 */
[----:B------:R-:W-:Y:S04]  /*62e0*/  @UP3 USEL UR4, UR5, UR4, !UP0 ;  /* 0x0000000405043287 */ /* 0x000fe8000c000000 */
[----:B------:R-:W-:Y:S04]  /*62f0*/  ULOP3.LUT UR4, UR4, 0x1, URZ, 0xc0, !UPT ;  /* 0x0000000104047892 */ /* 0x000fe8000f8ec0ff */
[----:B------:R-:W-:Y:S02]  /*6300*/  UISETP.NE.U32.AND UP0, UPT, UR4, 0x1, UPT ;  /* 0x000000010400788c */ /* 0x000fe4000bf05070 */
[----:B------:R-:W-:Y:S04]  /*6310*/  UIADD3 UR4, UPT, UPT, UR46, 0x1f8, URZ ;  /* 0x000001f82e047890 */ /* 0x000fe8000fffe0ff */
[----:B------:R-:W-:Y:S01]  /*6320*/  PLOP3.LUT P0, PT, PT, PT, UP0, 0x80, 0x8 ;  /* 0x000000000008781c */ /* 0x000fe20003f0f008 */
[----:B------:R-:W-:Y:S11]  /*6330*/  UPRMT UR4, UR37, 0x654, UR4 ;  /* 0x0000065425047896 */ /* 0x000ff60008000004 */
[----:B------:R-:W-:Y:S01]  /*6340*/  @!UPT UIADD3 URZ, UPT, UPT, URZ, URZ, URZ ;  /* 0x000000fffffff290 */ /* 0x000fe2000fffe0ff */
[----:B------:R3:W1:Y:S04]  /*6350*/  @P0 LDS.64 R50, [R75+UR46+0x300] ;  /* 0x0003002e4b320984 */ /* 0x0006680008000a00 */
[----:B------:R3:W1:Y:S04]  /*6360*/  @P0 LDS.64 R46, [R75+UR46+0x700] ;  /* 0x0007002e4b2e0984 */ /* 0x0006680008000a00 */
[----:B------:R3:W1:Y:S01]  /*6370*/  @P0 LDS.64 R48, [R75+UR46+0xb00] ;  /* 0x000b002e4b300984 */ /* 0x0006620008000a00 */
[----:B------:R-:W-:Y:S01]  /*6380*/  @!PT LDS RZ, [RZ] ;  /* 0x00000000fffff984 */ /* 0x000fe20000000800 */
[----:B------:R-:W-:Y:S01]  /*6390*/  @!PT LDS RZ, [RZ] ;  /* 0x00000000fffff984 */ /* 0x000fe20000000800 */
[----:B------:R-:W-:Y:S01]  /*63a0*/  @!PT LDS RZ, [RZ] ;  /* 0x00000000fffff984 */ /* 0x000fe20000000800 */
[----:B------:R-:W-:Y:S01]  /*63b0*/  @!PT LDS RZ, [RZ] ;  /* 0x00000000fffff984 */ /* 0x000fe20000000800 */
[----:B------:R4:W-:Y:S06]  /*63c0*/  MEMBAR.ALL.CTA ;  /* 0x0000000000007992 */ /* 0x0009ec0000008000 */
[----:B----4-:R-:W4:Y:S02]  /*63d0*/  FENCE.VIEW.ASYNC.S ;  /* 0x00000000000073c6 */ /* 0x010f240000000000 */
[----:B----4-:R-:W-:Y:S01]  /*63e0*/  SYNCS.ARRIVE.TRANS64.RED.A1T0 RZ, [UR4], RZ ;  /* 0x000000ffffff79a7 */ /* 0x010fe20008100404 */
.L_x_109:
[----:B--2---:R-:W-:Y:S05]  /*63f0*/  @P4 BRA `(.L_x_112) ;  /* 0x0000000000084947 */ /* 0x004fea0003800000 */
[----:B------:R-:W2:Y:S02]  /*6400*/  SYNCS.PHASECHK.TRANS64.TRYWAIT P0, [UR50+0x230], R8 ;  /* 0x00023008ff0075a7 */ /* 0x000ea40008001132 */
[----:B--2---:R-:W-:Y:S05]  /*6410*/  @!P0 BRA `(.L_x_113) ;  /* 0x0000002000488947 */ /* 0x004fea0003800000 */
.L_x_112:
[----:B------:R-:W-:Y:S04]  /*6420*/  ULEA.HI UR4, UR38, UR38, URZ, 0x1 ;  /* 0x0000002626047291 */ /* 0x000fe8000f8f08ff */
[----:B------:R-:W-:Y:S02]  /*6430*/  USHF.R.U32.HI UR5, URZ, 0x1, UR4 ;  /* 0x00000001ff057899 */ /* 0x000fe40008011604 */
[----:B------:R-:W-:Y:S04]  /*6440*/  ULOP3.LUT UR4, UR4, 0xffe, URZ, 0xc0, !UPT ;  /* 0x00000ffe04047892 */ /* 0x000fe8000f8ec0ff */
[----:B------:R-:W-:Y:S01]  /*6450*/  UIADD3 UR4, UPT, UPT, -UR4, UR38, URZ ;  /* 0x0000002604047290 */ /* 0x000fe2000fffe1ff */
[----:B------:R-:W-:Y:S04]  /*6460*/  IMAD.U32 R5, RZ, RZ, UR5 ;  /* 0x00000005ff057e24 */ /* 0x000fe8000f8e00ff */
[----:B-1----:R-:W-:Y:S01]  /*6470*/  IMAD R3, R5, 0x30, R2 ;  /* 0x0000003005037824 */ /* 0x002fe200078e0202 */
[----:B------:R-:W-:Y:S05]  /*6480*/  MOV R44, UR4 ;  /* 0x00000004002c7c02 */ /* 0x000fea0008000f00 */
[----:B------:R-:W-:Y:S05]  /*6490*/  IMAD R44, R44, 0x100000, R3 ;  /* 0x001000002c2c7824 */ /* 0x000fea00078e0203 */
[----:B------:R-:W-:Y:S04]  /*64a0*/  SHF.R.U32.HI R7, RZ, 0x15, R44 ;  /* 0x00000015ff077819 */ /* 0x000fe8000001162c */
[----:B------:R-:W-:Y:S11]  /*64b0*/  LOP3.LUT P0, RZ, R7, 0x3, R76, 0x48, !PT ;  /* 0x0000000307ff7812 */ /* 0x000ff6000780484c */
[----:B------:R-:W-:Y:S02]  /*64c0*/  @!UPT UIADD3 URZ, UPT, UPT, URZ, URZ, URZ ;  /* 0x000000fffffff290 */ /* 0x000fe4000fffe0ff */
[----:B------:R-:W-:Y:S05]  /*64d0*/  @!P0 BRA `(.L_x_114) ;  /* 0x0000000000408947 */ /* 0x000fea0003800000 */
[----:B------:R-:W1:Y:S01]  /*64e0*/  LDCU.64 UR8, c[0x4][0x68] ;  /* 0x01000d00ff0877ac */ /* 0x000e620008000a00 */
[----:B------:R-:W-:Y:S01]  /*64f0*/  MOV R15, 0x0 ;  /* 0x00000000000f7802 */ /* 0x000fe20000000f00 */
[----:B------:R-:W-:Y:S02]  /*6500*/  HFMA2 R12, -RZ, RZ, 0, 5.9604644775390625e-08 ;  /* 0x00000001ff0c7431 */ /* 0x000fe400000001ff */
[----:B------:R-:W-:Y:S02]  /*6510*/  IMAD.MOV.U32 R8, RZ, RZ, 0x192 ;  /* 0x00000192ff087424 */ /* 0x000fe400078e00ff */
[----:B------:R-:W-:Y:S01]  /*6520*/  IMAD.MOV.U32 R13, RZ, RZ, RZ ;  /* 0x000000ffff0d7224 */ /* 0x000fe200078e00ff */
[----:B------:R-:W2:Y:S01]  /*6530*/  LDCU.64 UR6, c[0x4][0x70] ;  /* 0x01000e00ff0677ac */ /* 0x000ea20008000a00 */
[----:B------:R-:W3:Y:S01]  /*6540*/  LDC.64 R14, c[0x4][R15] ;  /* 0x010000000f0e7b82 */ /* 0x000ee20000000a00 */
[----:B------:R-:W4:Y:S01]  /*6550*/  LDCU.64 UR4, c[0x4][0x8] ;  /* 0x01000100ff0477ac */ /* 0x000f220008000a00 */
[----:B-1----:R-:W-:Y:S01]  /*6560*/  MOV R5, UR9 ;  /* 0x0000000900057c02 */ /* 0x002fe20008000f00 */
[----:B------:R-:W-:Y:S01]  /*6570*/  IMAD.U32 R4, RZ, RZ, UR8 ;  /* 0x00000008ff047e24 */ /* 0x000fe2000f8e00ff */
[----:B--2---:R-:W-:Y:S01]  /*6580*/  MOV R7, UR7 ;  /* 0x0000000700077c02 */ /* 0x004fe20008000f00 */
[----:B------:R-:W-:Y:S01]  /*6590*/  IMAD.U32 R6, RZ, RZ, UR6 ;  /* 0x00000006ff067e24 */ /* 0x000fe2000f8e00ff */
[----:B----4-:R-:W-:Y:S01]  /*65a0*/  MOV R11, UR5 ;  /* 0x00000005000b7c02 */ /* 0x010fe20008000f00 */
[----:B------:R-:W-:Y:S02]  /*65b0*/  IMAD.U32 R10, RZ, RZ, UR4 ;  /* 0x00000004ff0a7e24 */ /* 0x000fe4000f8e00ff */
[----:B------:R-:W-:Y:S07]  /*65c0*/  LEPC R20, `(.L_x_114) ;  /* 0x000000001014794e */ /* 0x000fee0000000000 */
[----:B---3-5:R-:W-:Y:S05]  /*65d0*/  CALL.ABS.NOINC R14 ;  /* 0x000000000e007343 */ /* 0x028fea0003c00000 */
.L_x_114:
[----:B------:R-:W-:Y:S05]  /*65e0*/  WARPSYNC.ALL ;  /* 0x0000000000007948 */ /* 0x000fea0003800000 */
[C---:B------:R-:W-:Y:S01]  /*65f0*/  R2UR UR4, R44.reuse ;  /* 0x000000002c0472ca */ /* 0x040fe200000e0000 */
[----:B------:R-:W-:Y:S05]  /*6600*/  VIADD R3, R44, 0x10 ;  /* 0x000000102c037836 */ /* 0x000fea0000000000 */
[----:B------:R-:W-:Y:S04]  /*6610*/  SHF.R.U32.HI R3, RZ, 0x15, R3 ;  /* 0x00000015ff037819 */ /* 0x000fe80000011603 */
[----:B------:R-:W-:Y:S03]  /*6620*/  LOP3.LUT P0, RZ, R3, 0x3, R76, 0x48, !PT ;  /* 0x0000000303ff7812 */ /* 0x000fe6000780484c */
[----:B------:R-:W1:Y:S01]  /*6630*/  LDTM.16dp32bit_t0_t15.x8 R32, tmem[UR4] ;  /* 0x00000004002079ee */ /* 0x000e620008980000 */
[----:B------:R-:W2:Y:S09]  /*6640*/  LDTM.16dp32bit_t16_t31.x8 R32, tmem[UR4+0x8] ;  /* 0x00000804002079ee */ /* 0x000eb200089a0000 */
[----:B--2---:R-:W-:Y:S05]  /*6650*/  @!P0 BRA `(.L_x_115) ;  /* 0x0000000000408947 */ /* 0x004fea0003800000 */
[----:B------:R-:W2:Y:S01]  /*6660*/  LDCU.64 UR8, c[0x4][0x68] ;  /* 0x01000d00ff0877ac */ /* 0x000ea20008000a00 */
[----:B------:R-:W-:Y:S01]  /*6670*/  MOV R15, 0x0 ;  /* 0x00000000000f7802 */ /* 0x000fe20000000f00 */
[----:B------:R-:W-:Y:S02]  /*6680*/  HFMA2 R12, -RZ, RZ, 0, 5.9604644775390625e-08 ;  /* 0x00000001ff0c7431 */ /* 0x000fe400000001ff */
[----:B------:R-:W-:Y:S02]  /*6690*/  IMAD.MOV.U32 R8, RZ, RZ, 0x192 ;  /* 0x00000192ff087424 */ /* 0x000fe400078e00ff */
[----:B------:R-:W-:Y:S01]  /*66a0*/  IMAD.MOV.U32 R13, RZ, RZ, RZ ;  /* 0x000000ffff0d7224 */ /* 0x000fe200078e00ff */
[----:B------:R-:W3:Y:S01]  /*66b0*/  LDCU.64 UR6, c[0x4][0x70] ;  /* 0x01000e00ff0677ac */ /* 0x000ee20008000a00 */
[----:B------:R-:W1:Y:S01]  /*66c0*/  LDC.64 R14, c[0x4][R15] ;  /* 0x010000000f0e7b82 */ /* 0x000e620000000a00 */
[----:B------:R-:W4:Y:S01]  /*66d0*/  LDCU.64 UR4, c[0x4][0x8] ;  /* 0x01000100ff0477ac */ /* 0x000f220008000a00 */
[----:B--2---:R-:W-:Y:S01]  /*66e0*/  MOV R5, UR9 ;  /* 0x0000000900057c02 */ /* 0x004fe20008000f00 */
[----:B------:R-:W-:Y:S01]  /*66f0*/  IMAD.U32 R4, RZ, RZ, UR8 ;  /* 0x00000008ff047e24 */ /* 0x000fe2000f8e00ff */
[----:B---3--:R-:W-:Y:S01]  /*6700*/  MOV R7, UR7 ;  /* 0x0000000700077c02 */ /* 0x008fe20008000f00 */
[----:B------:R-:W-:Y:S01]  /*6710*/  IMAD.U32 R6, RZ, RZ, UR6 ;  /* 0x00000006ff067e24 */ /* 0x000fe2000f8e00ff */
[----:B----4-:R-:W-:Y:S01]  /*6720*/  MOV R11, UR5 ;  /* 0x00000005000b7c02 */ /* 0x010fe20008000f00 */
[----:B------:R-:W-:Y:S02]  /*6730*/  IMAD.U32 R10, RZ, RZ, UR4 ;  /* 0x00000004ff0a7e24 */ /* 0x000fe4000f8e00ff */
[----:B------:R-:W-:Y:S07]  /*6740*/  LEPC R20, `(.L_x_115) ;  /* 0x000000001014794e */ /* 0x000fee0000000000 */
[----:B-1---5:R-:W-:Y:S05]  /*6750*/  CALL.ABS.NOINC R14 ;  /* 0x000000000e007343 */ /* 0x022fea0003c00000 */
.L_x_115:
[----:B------:R-:W-:Y:S05]  /*6760*/  WARPSYNC.ALL ;  /* 0x0000000000007948 */ /* 0x000fea0003800000 */
[C---:B------:R-:W-:Y:S01]  /*6770*/  R2UR UR4, R44.reuse ;  /* 0x000000002c0472ca */ /* 0x040fe200000e0000 */
[----:B------:R-:W-:Y:S05]  /*6780*/  VIADD R3, R44, 0x20 ;  /* 0x000000202c037836 */ /* 0x000fea0000000000 */
[----:B------:R-:W-:Y:S04]  /*6790*/  SHF.R.U32.HI R3, RZ, 0x15, R3 ;  /* 0x00000015ff037819 */ /* 0x000fe80000011603 */
[----:B------:R-:W-:Y:S03]  /*67a0*/  LOP3.LUT P0, RZ, R3, 0x3, R76, 0x48, !PT ;  /* 0x0000000303ff7812 */ /* 0x000fe6000780484c */
[----:B------:R-:W2:Y:S01]  /*67b0*/  LDTM.16dp32bit_t0_t15.x8 R24, tmem[UR4+0x10] ;  /* 0x00001004001879ee */ /* 0x000ea20008980000 */
[----:B------:R-:W1:Y:S09]  /*67c0*/  LDTM.16dp32bit_t16_t31.x8 R24, tmem[UR4+0x18] ;  /* 0x00001804001879ee */ /* 0x000e7200089a0000 */
[----:B-1----:R-:W-:Y:S05]  /*67d0*/  @!P0 BRA `(.L_x_116) ;  /* 0x0000000000408947 */ /* 0x002fea0003800000 */
[----:B------:R-:W1:Y:S01]  /*67e0*/  LDCU.64 UR8, c[0x4][0x68] ;  /* 0x01000d00ff0877ac */ /* 0x000e620008000a00 */
[----:B------:R-:W-:Y:S01]  /*67f0*/  MOV R15, 0x0 ;  /* 0x00000000000f7802 */ /* 0x000fe20000000f00 */
[----:B------:R-:W-:Y:S02]  /*6800*/  HFMA2 R12, -RZ, RZ, 0, 5.9604644775390625e-08 ;  /* 0x00000001ff0c7431 */ /* 0x000fe400000001ff */
[----:B------:R-:W-:Y:S02]  /*6810*/  IMAD.MOV.U32 R8, RZ, RZ, 0x192 ;  /* 0x00000192ff087424 */ /* 0x000fe400078e00ff */
[----:B------:R-:W-:Y:S01]  /*6820*/  IMAD.MOV.U32 R13, RZ, RZ, RZ ;  /* 0x000000ffff0d7224 */ /* 0x000fe200078e00ff */
[----:B------:R-:W3:Y:S01]  /*6830*/  LDCU.64 UR6, c[0x4][0x70] ;  /* 0x01000e00ff0677ac */ /* 0x000ee20008000a00 */
[----:B------:R-:W2:Y:S01]  /*6840*/  LDC.64 R14, c[0x4][R15] ;  /* 0x010000000f0e7b82 */ /* 0x000ea20000000a00 */
[----:B------:R-:W4:Y:S01]  /*6850*/  LDCU.64 UR4, c[0x4][0x8] ;  /* 0x01000100ff0477ac */ /* 0x000f220008000a00 */
[----:B-1----:R-:W-:Y:S01]  /*6860*/  MOV R5, UR9 ;  /* 0x0000000900057c02 */ /* 0x002fe20008000f00 */
[----:B------:R-:W-:Y:S01]  /*6870*/  IMAD.U32 R4, RZ, RZ, UR8 ;  /* 0x00000008ff047e24 */ /* 0x000fe2000f8e00ff */
[----:B---3--:R-:W-:Y:S01]  /*6880*/  MOV R7, UR7 ;  /* 0x0000000700077c02 */ /* 0x008fe20008000f00 */
[----:B------:R-:W-:Y:S01]  /*6890*/  IMAD.U32 R6, RZ, RZ, UR6 ;  /* 0x00000006ff067e24 */ /* 0x000fe2000f8e00ff */
[----:B----4-:R-:W-:Y:S01]  /*68a0*/  MOV R11, UR5 ;  /* 0x00000005000b7c02 */ /* 0x010fe20008000f00 */
[----:B------:R-:W-:Y:S02]  /*68b0*/  IMAD.U32 R10, RZ, RZ, UR4 ;  /* 0x00000004ff0a7e24 */ /* 0x000fe4000f8e00ff */
[----:B------:R-:W-:Y:S07]  /*68c0*/  LEPC R20, `(.L_x_116) ;  /* 0x000000001014794e */ /* 0x000fee0000000000 */
[----:B--2--5:R-:W-:Y:S05]  /*68d0*/  CALL.ABS.NOINC R14 ;  /* 0x000000000e007343 */ /* 0x024fea0003c00000 */
.L_x_116:
[----:B------:R-:W-:Y:S01]  /*68e0*/  ISETP.NE.AND P0, PT, R81, RZ, PT ;  /* 0x000000ff5100720c */ /* 0x000fe20003f05270 */
[----:B------:R-:W-:Y:S05]  /*68f0*/  WARPSYNC.ALL ;  /* 0x0000000000007948 */ /* 0x000fea0003800000 */
[----:B----45:R-:W-:Y:S01]  /*6900*/  IMAD R32, R42, R32, RZ ;  /* 0x000000202a207224 */ /* 0x030fe200078e02ff */
[----:B------:R-:W-:Y:S01]  /*6910*/  R2UR UR4, R44 ;  /* 0x000000002c0472ca */ /* 0x000fe200000e0000 */
[----:B------:R-:W-:Y:S01]  /*6920*/  UIADD3 UR5, UPT, UPT, UR50, 0x250, URZ ;  /* 0x0000025032057890 */ /* 0x000fe2000fffe0ff */
[----:B------:R-:W-:Y:S01]  /*6930*/  SHF.L.U32 R0, R50, 0x10, RZ ;  /* 0x0000001032007819 */ /* 0x000fe200000006ff */
[----:B------:R-:W-:Y:S01]  /*6940*/  IMAD R33, R42, R33, RZ ;  /* 0x000000212a217224 */ /* 0x000fe200078e02ff */
[----:B------:R-:W-:Y:S01]  /*6950*/  PRMT R3, R50, 0x8880, RZ ;  /* 0x0000888032037816 */ /* 0x000fe200000000ff */
[----:B------:R-:W-:Y:S01]  /*6960*/  IMAD R34, R42, R34, RZ ;  /* 0x000000222a227224 */ /* 0x000fe200078e02ff */
[----:B------:R-:W-:Y:S01]  /*6970*/  SHF.L.U32 R13, R50, 0x8, RZ ;  /* 0x00000008320d7819 */ /* 0x000fe200000006ff */
[C---:B------:R-:W-:Y:S01]  /*6980*/  IMAD R35, R42.reuse, R35, RZ ;  /* 0x000000232a237224 */ /* 0x040fe200078e02ff */
[----:B------:R-:W-:Y:S01]  /*6990*/  SHF.R.S32.HI R0, RZ, 0x18, R0 ;  /* 0x00000018ff007819 */ /* 0x000fe20000011400 */
[----:B------:R-:W-:Y:S01]  /*69a0*/  IMAD R32, R3, UR39, R32 ;  /* 0x0000002703207c24 */ /* 0x000fe2000f8e0220 */
[C---:B------:R-:W-:Y:S01]  /*69b0*/  PRMT R59, R51.reuse, 0x8880, RZ ;  /* 0x00008880333b7816 */ /* 0x040fe200000000ff */
[----:B------:R-:W-:Y:S01]  /*69c0*/  IMAD R36, R42, R36, RZ ;  /* 0x000000242a247224 */ /* 0x000fe200078e02ff */
[----:B------:R-:W-:Y:S01]  /*69d0*/  SHF.R.S32.HI R13, RZ, 0x18, R13 ;  /* 0x00000018ff0d7819 */ /* 0x000fe2000001140d */
[----:B------:R-:W-:Y:S01]  /*69e0*/  IMAD R33, R0, UR39, R33 ;  /* 0x0000002700217c24 */ /* 0x000fe2000f8e0221 */
[----:B------:R-:W-:Y:S01]  /*69f0*/  SHF.R.S32.HI R12, RZ, 0x18, R50 ;  /* 0x00000018ff0c7819 */ /* 0x000fe20000011432 */
[----:B------:R-:W-:Y:S01]  /*6a00*/  IMAD.MOV.U32 R3, RZ, RZ, R59 ;  /* 0x000000ffff037224 */ /* 0x000fe200078e003b */
[----:B------:R-:W-:Y:S01]  /*6a10*/  SHF.L.U32 R58, R51, 0x10, RZ ;  /* 0x00000010333a7819 */ /* 0x000fe200000006ff */
[----:B------:R-:W-:Y:S01]  /*6a20*/  IMAD R34, R13, UR39, R34 ;  /* 0x000000270d227c24 */ /* 0x000fe2000f8e0222 */
[----:B------:R-:W-:Y:S01]  /*6a30*/  SHF.L.U32 R57, R51, 0x8, RZ ;  /* 0x0000000833397819 */ /* 0x000fe200000006ff */
[----:B------:R-:W-:Y:S01]  /*6a40*/  IMAD R37, R42, R37, RZ ;  /* 0x000000252a257224 */ /* 0x000fe200078e02ff */
[----:B------:R-:W-:Y:S01]  /*6a50*/  SHF.R.S32.HI R0, RZ, 0x18, R58 ;  /* 0x00000018ff007819 */ /* 0x000fe2000001143a */
[----:B------:R-:W-:Y:S01]  /*6a60*/  IMAD R35, R12, UR39, R35 ;  /* 0x000000270c237c24 */ /* 0x000fe2000f8e0223 */
[----:B------:R-:W-:Y:S01]  /*6a70*/  PRMT R60, R46, 0x8880, RZ ;  /* 0x000088802e3c7816 */ /* 0x000fe200000000ff */
[C---:B------:R-:W-:Y:S01]  /*6a80*/  IMAD R38, R42.reuse, R38, RZ ;  /* 0x000000262a267224 */ /* 0x040fe200078e02ff */
[----:B------:R-:W-:Y:S01]  /*6a90*/  SHF.R.S32.HI R13, RZ, 0x18, R57 ;  /* 0x00000018ff0d7819 */ /* 0x000fe20000011439 */
[----:B------:R-:W-:Y:S01]  /*6aa0*/  IMAD R36, R3, UR39, R36 ;  /* 0x0000002703247c24 */ /* 0x000fe2000f8e0224 */
[----:B------:R-:W-:Y:S01]  /*6ab0*/  SHF.R.S32.HI R14, RZ, 0x18, R51 ;  /* 0x00000018ff0e7819 */ /* 0x000fe20000011433 */
[----:B------:R-:W-:Y:S01]  /*6ac0*/  IMAD R39, R42, R39, RZ ;  /* 0x000000272a277224 */ /* 0x000fe200078e02ff */
[----:B------:R-:W-:Y:S01]  /*6ad0*/  MOV R3, R60 ;  /* 0x0000003c00037202 */ /* 0x000fe20000000f00 */
[C---:B------:R-:W-:Y:S01]  /*6ae0*/  IMAD.U32 R56, R46.reuse, 0x10000, RZ ;  /* 0x000100002e387824 */ /* 0x040fe200078e00ff */
[----:B------:R-:W-:Y:S01]  /*6af0*/  SHF.L.U32 R54, R46, 0x8, RZ ;  /* 0x000000082e367819 */ /* 0x000fe200000006ff */
[----:B------:R-:W-:Y:S01]  /*6b00*/  IMAD R37, R0, UR39, R37 ;  /* 0x0000002700257c24 */ /* 0x000fe2000f8e0225 */
[----:B------:R-:W-:Y:S01]  /*6b10*/  PRMT R52, R47, 0x8880, RZ ;  /* 0x000088802f347816 */ /* 0x000fe200000000ff */
[----:B--2---:R-:W-:Y:S01]  /*6b20*/  IMAD R24, R42, R24, RZ ;  /* 0x000000182a187224 */ /* 0x004fe200078e02ff */
[----:B------:R-:W-:Y:S01]  /*6b30*/  SHF.R.S32.HI R0, RZ, 0x18, R56 ;  /* 0x00000018ff007819 */ /* 0x000fe20000011438 */
[----:B------:R-:W-:Y:S01]  /*6b40*/  IMAD R38, R13, UR39, R38 ;  /* 0x000000270d267c24 */ /* 0x000fe2000f8e0226 */
[----:B------:R-:W-:Y:S01]  /*6b50*/  SHF.R.S32.HI R20, RZ, 0x18, R46 ;  /* 0x00000018ff147819 */ /* 0x000fe2000001142e */
[----:B------:R-:W-:Y:S01]  /*6b60*/  IMAD R39, R14, UR39, R39 ;  /* 0x000000270e277c24 */ /* 0x000fe2000f8e0227 */
[C---:B------:R-:W-:Y:S01]  /*6b70*/  SHF.L.U32 R51, R47.reuse, 0x10, RZ ;  /* 0x000000102f337819 */ /* 0x040fe200000006ff */
[C---:B------:R-:W-:Y:S01]  /*6b80*/  IMAD R25, R42.reuse, R25, RZ ;  /* 0x000000192a197224 */ /* 0x040fe200078e02ff */
[----:B------:R-:W-:Y:S01]  /*6b90*/  SHF.L.U32 R50, R47, 0x8, RZ ;  /* 0x000000082f327819 */ /* 0x000fe200000006ff */
[----:B------:R-:W-:Y:S01]  /*6ba0*/  IMAD R24, R3, UR39, R24 ;  /* 0x0000002703187c24 */ /* 0x000fe2000f8e0218 */
[----:B------:R-:W-:Y:S01]  /*6bb0*/  SHF.R.S32.HI R3, RZ, 0x18, R54 ;  /* 0x00000018ff037819 */ /* 0x000fe20000011436 */
[C---:B------:R-:W-:Y:S01]  /*6bc0*/  IMAD R26, R42.reuse, R26, RZ ;  /* 0x0000001a2a1a7224 */ /* 0x040fe200078e02ff */
[----:B------:R-:W-:Y:S01]  /*6bd0*/  MOV R13, R52 ;  /* 0x00000034000d7202 */ /* 0x000fe20000000f00 */
[----:B------:R-:W-:Y:S01]  /*6be0*/  IMAD R27, R42, R27, RZ ;  /* 0x0000001b2a1b7224 */ /* 0x000fe200078e02ff */
[----:B------:R-:W-:Y:S01]  /*6bf0*/  PRMT R55, R48, 0x8880, RZ ;  /* 0x0000888030377816 */ /* 0x000fe200000000ff */
[----:B------:R-:W-:Y:S01]  /*6c00*/  IMAD R25, R0, UR39, R25 ;  /* 0x0000002700197c24 */ /* 0x000fe2000f8e0219 */
[----:B------:R-:W-:Y:S01]  /*6c10*/  SHF.R.S32.HI R0, RZ, 0x18, R51 ;  /* 0x00000018ff007819 */ /* 0x000fe20000011433 */
[C---:B------:R-:W-:Y:S01]  /*6c20*/  IMAD R28, R42.reuse, R28, RZ ;  /* 0x0000001c2a1c7224 */ /* 0x040fe200078e02ff */
[----:B------:R-:W-:Y:S01]  /*6c30*/  SHF.R.S32.HI R46, RZ, 0x18, R47 ;  /* 0x00000018ff2e7819 */ /* 0x000fe2000001142f */
[----:B------:R-:W-:Y:S01]  /*6c40*/  IMAD R26, R3, UR39, R26 ;  /* 0x00000027031a7c24 */ /* 0x000fe2000f8e021a */
[----:B------:R-:W-:Y:S01]  /*6c50*/  SHF.R.S32.HI R3, RZ, 0x18, R50 ;  /* 0x00000018ff037819 */ /* 0x000fe20000011432 */
[----:B------:R-:W-:Y:S01]  /*6c60*/  IMAD R29, R42, R29, RZ ;  /* 0x0000001d2a1d7224 */ /* 0x000fe200078e02ff */
[----:B------:R-:W-:Y:S01]  /*6c70*/  SHF.L.U32 R47, R48, 0x8, RZ ;  /* 0x00000008302f7819 */ /* 0x000fe200000006ff */
[----:B------:R-:W-:Y:S01]  /*6c80*/  IMAD R27, R20, UR39, R27 ;  /* 0x00000027141b7c24 */ /* 0x000fe2000f8e021b */
[C---:B------:R-:W-:Y:S01]  /*6c90*/  PRMT R45, R49.reuse, 0x8880, RZ ;  /* 0x00008880312d7816 */ /* 0x040fe200000000ff */
[----:B------:R-:W-:Y:S01]  /*6ca0*/  IMAD R30, R42, R30, RZ ;  /* 0x0000001e2a1e7224 */ /* 0x000fe200078e02ff */
[----:B------:R-:W-:Y:S01]  /*6cb0*/  SHF.R.S32.HI R12, RZ, 0x18, R48 ;  /* 0x00000018ff0c7819 */ /* 0x000fe20000011430 */
[----:B------:R-:W-:Y:S01]  /*6cc0*/  IMAD.U32 R53, R48, 0x10000, RZ ;  /* 0x0001000030357824 */ /* 0x000fe200078e00ff */
[----:B------:R-:W-:Y:S01]  /*6cd0*/  SHF.L.U32 R21, R49, 0x10, RZ ;  /* 0x0000001031157819 */ /* 0x000fe200000006ff */
[----:B------:R-:W-:Y:S01]  /*6ce0*/  IMAD R28, R13, UR39, R28 ;  /* 0x000000270d1c7c24 */ /* 0x000fe2000f8e021c */
[----:B------:R-:W-:Y:S01]  /*6cf0*/  MOV R13, R55 ;  /* 0x00000037000d7202 */ /* 0x000fe20000000f00 */
[----:B------:R-:W-:Y:S01]  /*6d00*/  IMAD R31, R42, R31, RZ ;  /* 0x0000001f2a1f7224 */ /* 0x000fe200078e02ff */
[----:B------:R-:W-:Y:S01]  /*6d10*/  SHF.L.U32 R15, R49, 0x8, RZ ;  /* 0x00000008310f7819 */ /* 0x000fe200000006ff */
[----:B------:R-:W-:Y:S01]  /*6d20*/  IMAD R29, R0, UR39, R29 ;  /* 0x00000027001d7c24 */ /* 0x000fe2000f8e021d */
[----:B------:R-:W-:Y:S01]  /*6d30*/  SHF.R.S32.HI R0, RZ, 0x18, R53 ;  /* 0x00000018ff007819 */ /* 0x000fe20000011435 */
[----:B------:R-:W-:Y:S01]  /*6d40*/  IMAD R30, R3, UR39, R30 ;  /* 0x00000027031e7c24 */ /* 0x000fe2000f8e021e */
[----:B------:R-:W-:Y:S01]  /*6d50*/  SHF.R.S32.HI R3, RZ, 0x18, R47 ;  /* 0x00000018ff037819 */ /* 0x000fe2000001142f */
[----:B------:R-:W-:Y:S01]  /*6d60*/  IMAD R31, R46, UR39, R31 ;  /* 0x000000272e1f7c24 */ /* 0x000fe2000f8e021f */
[----:B------:R-:W-:Y:S01]  /*6d70*/  SHF.R.S32.HI R48, RZ, 0x18, R49 ;  /* 0x00000018ff307819 */ /* 0x000fe20000011431 */
[----:B------:R-:W-:Y:S01]  /*6d80*/  LDTM.16dp32bit_t0_t15.x8 R4, tmem[UR4+0x20] ;  /* 0x00002004000479ee */ /* 0x000fe20008980000 */
[----:B------:R-:W1:Y:S01]  /*6d90*/  LDTM.16dp32bit_t16_t31.x8 R4, tmem[UR4+0x28] ;  /* 0x00002804000479ee */ /* 0x000e6200089a0000 */
[----:B------:R-:W-:Y:S01]  /*6da0*/  NOP ;  /* 0x0000000000007918 */ /* 0x000fe20000000000 */
[----:B------:R-:W-:Y:S01]  /*6db0*/  UPRMT UR5, UR37, 0x654, UR5 ;  /* 0x0000065425057896 */ /* 0x000fe20008000005 */
[----:B------:R-:W-:Y:S01]  /*6dc0*/  I2IP.S8.S32.SAT R88, R31, R30, RZ ;  /* 0x0000001e1f587239 */ /* 0x000fe200000014ff */
[----:B------:R-:W-:Y:S01]  /*6dd0*/  UIADD3 UR16, UPT, UPT, UR38, 0x1, URZ ;  /* 0x0000000126107890 */ /* 0x000fe2000fffe0ff */
[----:B------:R-:W-:Y:S01]  /*6de0*/  I2IP.S8.S32.SAT R84, R35, R34, RZ ;  /* 0x0000002223547239 */ /* 0x000fe200000014ff */
[----:B------:R-:W-:Y:S01]  /*6df0*/  BSSY.RECONVERGENT B0, `(.L_x_117) ;  /* 0x000003f000007945 */ /* 0x000fe20003800200 */
[----:B------:R-:W-:Y:S02]  /*6e00*/  I2IP.S8.S32.SAT R87, R29, R28, R88 ;  /* 0x0000001c1d577239 */ /* 0x000fe40000001458 */
[----:B------:R-:W-:Y:S02]  /*6e10*/  I2IP.S8.S32.SAT R84, R33, R32, R84 ;  /* 0x0000002021547239 */ /* 0x000fe40000001454 */
[----:B-1----:R-:W-:Y:S01]  /*6e20*/  SYNCS.ARRIVE.TRANS64.RED.A1T0 RZ, [UR5], RZ ;  /* 0x000000ffffff79a7 */ /* 0x002fe20008100405 */
[----:B------:R-:W-:Y:S02]  /*6e30*/  I2IP.S8.S32.SAT R85, R39, R38, RZ ;  /* 0x0000002627557239 */ /* 0x000fe400000014ff */
[----:B------:R-:W-:Y:S02]  /*6e40*/  I2IP.S8.S32.SAT R86, R27, R26, RZ ;  /* 0x0000001a1b567239 */ /* 0x000fe400000014ff */
[----:B------:R-:W-:Y:S02]  /*6e50*/  I2IP.S8.S32.SAT R85, R37, R36, R85 ;  /* 0x0000002425557239 */ /* 0x000fe40000001455 */
[----:B------:R-:W-:Y:S03]  /*6e60*/  I2IP.S8.S32.SAT R86, R25, R24, R86 ;  /* 0x0000001819567239 */ /* 0x000fe60000001456 */
[----:B------:R1:W-:Y:S01]  /*6e70*/  STS.64 [R75+UR46+0xf00], R84 ;  /* 0x000f00544b007988 */ /* 0x0003e20008000a2e */
[C---:B------:R-:W-:Y:S02]  /*6e80*/  IMAD R4, R42.reuse, R4, RZ ;  /* 0x000000042a047224 */ /* 0x040fe400078e02ff */
[C---:B------:R-:W-:Y:S03]  /*6e90*/  IMAD R5, R42.reuse, R5, RZ ;  /* 0x000000052a057224 */ /* 0x040fe600078e02ff */
[----:B------:R1:W-:Y:S01]  /*6ea0*/  STS.64 [R75+UR46+0x1300], R86 ;  /* 0x001300564b007988 */ /* 0x0003e20008000a2e */
[C---:B------:R-:W-:Y:S02]  /*6eb0*/  IMAD R6, R42.reuse, R6, RZ ;  /* 0x000000062a067224 */ /* 0x040fe400078e02ff */
[----:B------:R-:W-:Y:S01]  /*6ec0*/  IMAD R4, R13, UR39, R4 ;  /* 0x000000270d047c24 */ /* 0x000fe2000f8e0204 */
[----:B------:R-:W-:Y:S01]  /*6ed0*/  MOV R13, R45 ;  /* 0x0000002d000d7202 */ /* 0x000fe20000000f00 */
[----:B------:R-:W-:Y:S02]  /*6ee0*/  IMAD R7, R42, R7, RZ ;  /* 0x000000072a077224 */ /* 0x000fe400078e02ff */
[----:B------:R-:W-:Y:S01]  /*6ef0*/  IMAD R5, R0, UR39, R5 ;  /* 0x0000002700057c24 */ /* 0x000fe2000f8e0205 */
[----:B------:R-:W-:Y:S01]  /*6f00*/  SHF.R.S32.HI R0, RZ, 0x18, R21 ;  /* 0x00000018ff007819 */ /* 0x000fe20000011415 */
[C---:B------:R-:W-:Y:S02]  /*6f10*/  IMAD R8, R42.reuse, R8, RZ ;  /* 0x000000082a087224 */ /* 0x040fe400078e02ff */
[----:B------:R-:W-:Y:S01]  /*6f20*/  IMAD R6, R3, UR39, R6 ;  /* 0x0000002703067c24 */ /* 0x000fe2000f8e0206 */
[----:B------:R-:W-:Y:S01]  /*6f30*/  SHF.R.S32.HI R3, RZ, 0x18, R15 ;  /* 0x00000018ff037819 */ /* 0x000fe2000001140f */
[----:B------:R-:W-:Y:S02]  /*6f40*/  IMAD R9, R42, R9, RZ ;  /* 0x000000092a097224 */ /* 0x000fe400078e02ff */
[----:B------:R-:W-:Y:S02]  /*6f50*/  IMAD R7, R12, UR39, R7 ;  /* 0x000000270c077c24 */ /* 0x000fe4000f8e0207 */
[----:B------:R-:W-:Y:S02]  /*6f60*/  IMAD R8, R13, UR39, R8 ;  /* 0x000000270d087c24 */ /* 0x000fe4000f8e0208 */
[----:B------:R-:W-:Y:S01]  /*6f70*/  IMAD R10, R42, R10, RZ ;  /* 0x0000000a2a0a7224 */ /* 0x000fe200078e02ff */
[----:B------:R-:W-:Y:S01]  /*6f80*/  I2IP.S8.S32.SAT R90, R7, R6, RZ ;  /* 0x00000006075a7239 */ /* 0x000fe200000014ff */
[----:B------:R-:W-:Y:S02]  /*6f90*/  IMAD R9, R0, UR39, R9 ;  /* 0x0000002700097c24 */ /* 0x000fe4000f8e0209 */
[----:B------:R-:W-:Y:S01]  /*6fa0*/  IMAD R11, R42, R11, RZ ;  /* 0x0000000b2a0b7224 */ /* 0x000fe200078e02ff */
[----:B------:R-:W-:Y:S01]  /*6fb0*/  I2IP.S8.S32.SAT R88, R5, R4, R90 ;  /* 0x0000000405587239 */ /* 0x000fe2000000145a */
[----:B------:R-:W-:Y:S02]  /*6fc0*/  IMAD R10, R3, UR39, R10 ;  /* 0x00000027030a7c24 */ /* 0x000fe4000f8e020a */
[----:B------:R-:W-:Y:S05]  /*6fd0*/  IMAD R11, R48, UR39, R11 ;  /* 0x00000027300b7c24 */ /* 0x000fea000f8e020b */
[----:B------:R-:W-:Y:S04]  /*6fe0*/  I2IP.S8.S32.SAT R91, R11, R10, RZ ;  /* 0x0000000a0b5b7239 */ /* 0x000fe800000014ff */
[----:B------:R-:W-:Y:S05]  /*6ff0*/  I2IP.S8.S32.SAT R89, R9, R8, R91 ;  /* 0x0000000809597239 */ /* 0x000fea000000145b */
[----:B------:R1:W-:Y:S01]  /*7000*/  STS.64 [R75+UR46+0x1700], R88 ;  /* 0x001700584b007988 */ /* 0x0003e20008000a2e */
[----:B------:R-:W-:Y:S01]  /*7010*/  @!PT LDS RZ, [RZ] ;  /* 0x00000000fffff984 */ /* 0x000fe20000000800 */
[----:B------:R-:W-:Y:S01]  /*7020*/  @!PT LDS RZ, [RZ] ;  /* 0x00000000fffff984 */ /* 0x000fe20000000800 */
[----:B------:R-:W-:Y:S01]  /*7030*/  @!PT LDS RZ, [RZ] ;  /* 0x00000000fffff984 */ /* 0x000fe20000000800 */
[----:B------:R-:W-:Y:S01]  /*7040*/  @!PT LDS RZ, [RZ] ;  /* 0x00000000fffff984 */ /* 0x000fe20000000800 */
[----:B------:R2:W-:Y:S06]  /*7050*/  MEMBAR.ALL.CTA ;  /* 0x0000000000007992 */ /* 0x0005ec0000008000 */
[----:B--2---:R-:W2:Y:S02]  /*7060*/  FENCE.VIEW.ASYNC.S ;  /* 0x00000000000073c6 */ /* 0x004ea40000000000 */
[----:B--2---:R-:W-:Y:S06]  /*7070*/  BAR.SYNC.DEFER_BLOCKING 0x1, 0x80 ;  /* 0x0042000000007b1d */ /* 0x004fec0000010000 */
[----:B------:R-:W-:Y:S05]  /*7080*/  @P0 BRA `(.L_x_118) ;  /* 0x0000000000540947 */ /* 0x000fea0003800000 */
[----:B------:R-:W-:Y:S01]  /*7090*/  R2UR UR13, R69 ;  /* 0x00000000450d72ca */ /* 0x000fe200000e0000 */
[----:B------:R-:W-:Y:S01]  /*70a0*/  UIADD3 UR18, UP0, UPT, UR48, 0x680, URZ ;  /* 0x0000068030127890 */ /* 0x000fe2000ff1e0ff */
[----:B------:R-:W-:Y:S01]  /*70b0*/  R2UR UR14, R71 ;  /* 0x00000000470e72ca */ /* 0x000fe200000e0000 */
[----:B------:R-:W-:Y:S02]  /*70c0*/  UIADD3 UR12, UPT, UPT, UR46, 0xf00, URZ ;  /* 0x00000f002e0c7890 */ /* 0x000fe4000fffe0ff */
[----:B------:R-:W-:Y:S01]  /*70d0*/  UIADD3.X UR19, UPT, UPT, URZ, UR49, URZ, UP0, !UPT ;  /* 0x00000031ff137290 */ /* 0x000fe200087fe4ff */
[----:B------:R-:W-:Y:S01]  /*70e0*/  UMOV UR15, UR36 ;  /* 0x00000024000f7c82 */ /* 0x000fe20008000000 */
[----:B------:R-:W-:Y:S01]  /*70f0*/  UIADD3 UR8, UPT, UPT, UR46, 0x1300, URZ ;  /* 0x000013002e087890 */ /* 0x000fe2000fffe0ff */
[----:B------:R-:W-:Y:S01]  /*7100*/  UMOV UR11, UR36 ;  /* 0x00000024000b7c82 */ /* 0x000fe20008000000 */
[----:B------:R-:W-:Y:S04]  /*7110*/  UIADD3 UR4, UPT, UPT, UR46, 0x1700, URZ ;  /* 0x000017002e047890 */ /* 0x000fe8000fffe0ff */
[----:B------:R-:W-:Y:S02]  /*7120*/  UIMAD UR13, UR13, 0x30, URZ ;  /* 0x000000300d0d78a4 */ /* 0x000fe4000f8e02ff */
[----:B------:R-:W-:Y:S02]  /*7130*/  USHF.L.U32 UR14, UR14, 0x6, URZ ;  /* 0x000000060e0e7899 */ /* 0x000fe400080006ff */
[----:B------:R-:W-:Y:S02]  /*7140*/  UIADD3 UR9, UPT, UPT, UR13, 0x10, URZ ;  /* 0x000000100d097890 */ /* 0x000fe4000fffe0ff */
[----:B------:R-:W-:Y:S01]  /*7150*/  UIADD3 UR5, UPT, UPT, UR13, 0x20, URZ ;  /* 0x000000200d057890 */ /* 0x000fe2000fffe0ff */
[----:B------:R-:W-:Y:S02]  /*7160*/  UMOV UR7, UR36 ;  /* 0x0000002400077c82 */ /* 0x000fe40008000000 */
[----:B------:R-:W-:Y:S01]  /*7170*/  UMOV UR10, UR14 ;  /* 0x0000000e000a7c82 */ /* 0x000fe20008000000 */
[----:B------:R-:W-:Y:S01]  /*7180*/  UMOV UR6, UR14 ;  /* 0x0000000e00067c82 */ /* 0x000fe20008000000 */
[----:B------:R2:W-:Y:S02]  /*7190*/  UTMASTG.3D [UR12], [UR18] ;  /* 0x0000000c120073b5 */ /* 0x0005e40008010000 */
[----:B------:R2:W-:Y:S02]  /*71a0*/  UTMASTG.3D [UR8], [UR18] ;  /* 0x00000008120073b5 */ /* 0x0005e40008010000 */
[----:B------:R2:W-:Y:S01]  /*71b0*/  UTMASTG.3D [UR4], [UR18] ;  /* 0x00000004120073b5 */ /* 0x0005e20008010000 */
[----:B------:R0:W-:Y:S01]  /*71c0*/  UTMACMDFLUSH ;  /* 0x00000000000079b7 */ /* 0x0001e20000000000 */
[----:B--2---:R-:W-:Y:S04]  /*71d0*/  DEPBAR.LE SB0, 0x0 ;  /* 0x000080000000791a */ /* 0x004fe80000000000 */
.L_x_118:
[----:B------:R-:W-:Y:S05]  /*71e0*/  BSYNC.RECONVERGENT B0 ;  /* 0x0000000000007941 */ /* 0x000fea0003800200 */
.L_x_117:
[----:B------:R-:W-:Y:S01]  /*71f0*/  BAR.SYNC.DEFER_BLOCKING 0x1, 0x80 ;  /* 0x0042000000007b1d */ /* 0x000fe20000010000 */
[----:B------:R-:W-:Y:S01]  /*7200*/  ISETP.NE.AND P1, PT, R82, RZ, PT ;  /* 0x000000ff5200720c */ /* 0x000fe20003f25270 */
[----:B------:R-:W-:Y:S01]  /*7210*/  UISETP.NE.AND UP0, UPT, UR16, 0x4, UPT ;  /* 0x000000041000788c */ /* 0x000fe2000bf05270 */
[----:B------:R-:W-:Y:S01]  /*7220*/  ISETP.NE.AND P0, PT, R83, 0x2, PT ;  /* 0x000000025300780c */ /* 0x000fe20003f05270 */
[----:B------:R-:W-:Y:S02]  /*7230*/  IMAD.IADD R69, R41, 0x1, R61 ;  /* 0x0000000129457824 */ /* 0x000fe400078e023d */
[----:B------:R-:W-:Y:S01]  /*7240*/  USEL UR4, URZ, 0x1, UP0 ;  /* 0x00000001ff047887 */ /* 0x000fe20008000000 */
[----:B------:R-:W-:Y:S01]  /*7250*/  SEL R0, RZ, 0x1, P0 ;  /* 0x00000001ff007807 */ /* 0x000fe20000000000 */
[----:B------:R-:W-:Y:S01]  /*7260*/  USEL UR38, UR16, URZ, UP0 ;  /* 0x000000ff10267287 */ /* 0x000fe20008000000 */
[----:B------:R-:W-:Y:S01]  /*7270*/  SEL R83, R83, RZ, P0 ;  /* 0x000000ff53537207 */ /* 0x000fe20000000000 */
[----:B------:R-:W-:Y:S01]  /*7280*/  IMAD.IADD R71, R43, 0x1, R68 ;  /* 0x000000012b477824 */ /* 0x000fe200078e0244 */
[----:B------:R-:W-:Y:S02]  /*7290*/  LOP3.LUT R79, R79, R0, RZ, 0x3c, !PT ;  /* 0x000000004f4f7212 */ /* 0x000fe400078e3cff */
[----:B------:R-:W-:Y:S02]  /*72a0*/  LOP3.LUT R80, R80, UR4, RZ, 0x3c, !PT ;  /* 0x0000000450507c12 */ /* 0x000fe4000f8e3cff */
[----:B------:R-:W-:Y:S01]  /*72b0*/  @P1 R2UR UR36, R77 ;  /* 0x000000004d2412ca */ /* 0x000fe200000e0000 */
[----:B------:R-:W-:Y:S03]  /*72c0*/  @!UPT UIADD3 URZ, UPT, UPT, URZ, URZ, URZ ;  /* 0x000000fffffff290 */ /* 0x000fe6000fffe0ff */
[----:B------:R-:W-:Y:S11]  /*72d0*/  @P1 BRA `(.L_x_119) ;  /* 0xffffffe4009c1947 */ /* 0x000ff6000383ffff */
[----:B------:R-:W-:Y:S05]  /*72e0*/  EXIT ;  /* 0x000000000000794d */ /* 0x000fea0003800000 */
.L_x_20:
[----:B--2---:R2:W1:Y:S02]  /*72f0*/  SYNCS.PHASECHK.TRANS64.TRYWAIT P0, [R3+URZ+0x280], R2 ;  /* 0x00028002030075a7 */ /* 0x00446400080011ff */
[----:B-1----:R-:W-:Y:S05]  /*7300*/  @!P0 NANOSLEEP.SYNCS 0x989680 ;  /* 0x009896800000895d */ /* 0x002fea0003900000 */
[----:B------:R-:W1:Y:S02]  /*7310*/  @!P0 SYNCS.PHASECHK.TRANS64 P0, [R3+URZ+0x280], R2 ;  /* 0x00028002030085a7 */ /* 0x000e6400080010ff */
[----:B-1----:R-:W-:Y:S05]  /*7320*/  @!P0 BRA `(.L_x_20) ;  /* 0xfffffffc00f08947 */ /* 0x002fea000383ffff */
[----:B------:R-:W-:Y:S05]  /*7330*/  BRA `(.L_x_120) ;  /* 0xffffffa4006c7947 */ /* 0x000fea000383ffff */
.L_x_23:
[----:B-1----:R-:W-:Y:S07]  /*7340*/  MOV R2, UR33 ;  /* 0x0000002100027c02 */ /* 0x002fee0008000f00 */
.L_x_121:
[----:B-1----:R1:W2:Y:S02]  /*7350*/  SYNCS.PHASECHK.TRANS64.TRYWAIT P0, [R2+URZ+0xf8], R5 ;  /* 0x0000f805020075a7 */ /* 0x0022a400080011ff */
[----:B--2---:R-:W-:Y:S05]  /*7360*/  @!P0 NANOSLEEP.SYNCS 0x989680 ;  /* 0x009896800000895d */ /* 0x004fea0003900000 */
[----:B------:R-:W2:Y:S02]  /*7370*/  @!P0 SYNCS.PHASECHK.TRANS64 P0, [R2+URZ+0xf8], R5 ;  /* 0x0000f805020085a7 */ /* 0x000ea400080010ff */
[----:B--2---:R-:W-:Y:S05]  /*7380*/  @!P0 BRA `(.L_x_121) ;  /* 0xfffffffc00f08947 */ /* 0x004fea000383ffff */
[----:B------:R-:W-:Y:S05]  /*7390*/  BRA `(.L_x_22) ;  /* 0xffffffa400bc7947 */ /* 0x000fea000383ffff */
.L_x_29:
[----:B-1----:R-:W-:Y:S07]  /*73a0*/  MOV R2, UR17 ;  /* 0x0000001100027c02 */ /* 0x002fee0008000f00 */
.L_x_122:
[----:B-1----:R1:W2:Y:S02]  /*73b0*/  SYNCS.PHASECHK.TRANS64.TRYWAIT P0, [R2+URZ+0xf8], R5 ;  /* 0x0000f805020075a7 */ /* 0x0022a400080011ff */
[----:B--2---:R-:W-:Y:S05]  /*73c0*/  @!P0 NANOSLEEP.SYNCS 0x989680 ;  /* 0x009896800000895d */ /* 0x004fea0003900000 */
[----:B------:R-:W2:Y:S02]  /*73d0*/  @!P0 SYNCS.PHASECHK.TRANS64 P0, [R2+URZ+0xf8], R5 ;  /* 0x0000f805020085a7 */ /* 0x000ea400080010ff */
[----:B--2---:R-:W-:Y:S05]  /*73e0*/  @!P0 BRA `(.L_x_122) ;  /* 0xfffffffc00f08947 */ /* 0x004fea000383ffff */
[----:B------:R-:W-:Y:S05]  /*73f0*/  BRA `(.L_x_28) ;  /* 0xffffffa800647947 */ /* 0x000fea000383ffff */
.L_x_33:
[----:B-1----:R1:W2:Y:S02]  /*7400*/  SYNCS.PHASECHK.TRANS64.TRYWAIT P0, [R2+URZ+0x210], R3 ;  /* 0x00021003020075a7 */ /* 0x0022a400080011ff */
[----:B--2---:R-:W-:Y:S05]  /*7410*/  @!P0 NANOSLEEP.SYNCS 0x989680 ;  /* 0x009896800000895d */ /* 0x004fea0003900000 */
[----:B------:R-:W2:Y:S02]  /*7420*/  @!P0 SYNCS.PHASECHK.TRANS64 P0, [R2+URZ+0x210], R3 ;  /* 0x00021003020085a7 */ /* 0x000ea400080010ff */
[----:B--2---:R-:W-:Y:S05]  /*7430*/  @!P0 BRA `(.L_x_33) ;  /* 0xfffffffc00f08947 */ /* 0x004fea000383ffff */
[----:B------:R-:W-:Y:S05]  /*7440*/  BRA `(.L_x_123) ;  /* 0xffffffa800f47947 */ /* 0x000fea000383ffff */
.L_x_37:
[----:B----4-:R-:W-:-:S07]  /*7450*/  MOV R0, UR5 ;  /* 0x0000000500007c02 */ /* 0x010fce0008000f00 */
.L_x_124:
[----:B-1----:R1:W2:Y:S02]  /*7460*/  SYNCS.PHASECHK.TRANS64.TRYWAIT P0, [R0+URZ], R3 ;  /* 0x00000003000075a7 */ /* 0x0022a400080011ff */
[----:B--2---:R-:W-:Y:S05]  /*7470*/  @!P0 NANOSLEEP.SYNCS 0x989680 ;  /* 0x009896800000895d */ /* 0x004fea0003900000 */
[----:B------:R-:W2:Y:S02]  /*7480*/  @!P0 SYNCS.PHASECHK.TRANS64 P0, [R0+URZ], R3 ;  /* 0x00000003000085a7 */ /* 0x000ea400080010ff */
[----:B--2---:R-:W-:Y:S05]  /*7490*/  @!P0 BRA `(.L_x_124) ;  /* 0xfffffffc00f08947 */ /* 0x004fea000383ffff */
[----:B------:R-:W-:Y:S05]  /*74a0*/  BRA `(.L_x_125) ;  /* 0xffffffb000647947 */ /* 0x000fea000383ffff */
.L_x_38:
[----:B----4-:R-:W-:-:S07]  /*74b0*/  MOV R0, UR5 ;  /* 0x0000000500007c02 */ /* 0x010fce0008000f00 */
.L_x_126:
[----:B-1----:R1:W2:Y:S02]  /*74c0*/  SYNCS.PHASECHK.TRANS64.TRYWAIT P0, [R0+URZ], R3 ;  /* 0x00000003000075a7 */ /* 0x0022a400080011ff */
[----:B--2---:R-:W-:Y:S05]  /*74d0*/  @!P0 NANOSLEEP.SYNCS 0x989680 ;  /* 0x009896800000895d */ /* 0x004fea0003900000 */
[----:B------:R-:W2:Y:S02]  /*74e0*/  @!P0 SYNCS.PHASECHK.TRANS64 P0, [R0+URZ], R3 ;  /* 0x00000003000085a7 */ /* 0x000ea400080010ff */
[----:B--2---:R-:W-:Y:S05]  /*74f0*/  @!P0 BRA `(.L_x_126) ;  /* 0xfffffffc00f08947 */ /* 0x004fea000383ffff */
[----:B------:R-:W-:Y:S05]  /*7500*/  BRA `(.L_x_127) ;  /* 0xffffffb000707947 */ /* 0x000fea000383ffff */
.L_x_39:
[----:B----4-:R-:W-:-:S07]  /*7510*/  MOV R0, UR5 ;  /* 0x0000000500007c02 */ /* 0x010fce0008000f00 */
.L_x_128:
[----:B-1----:R1:W2:Y:S02]  /*7520*/  SYNCS.PHASECHK.TRANS64.TRYWAIT P0, [R0+URZ], R3 ;  /* 0x00000003000075a7 */ /* 0x0022a400080011ff */
[----:B--2---:R-:W-:Y:S05]  /*7530*/  @!P0 NANOSLEEP.SYNCS 0x989680 ;  /* 0x009896800000895d */ /* 0x004fea0003900000 */
[----:B------:R-:W2:Y:S02]  /*7540*/  @!P0 SYNCS.PHASECHK.TRANS64 P0, [R0+URZ], R3 ;  /* 0x00000003000085a7 */ /* 0x000ea400080010ff */
[----:B--2---:R-:W-:Y:S05]  /*7550*/  @!P0 BRA `(.L_x_128) ;  /* 0xfffffffc00f08947 */ /* 0x004fea000383ffff */
[----:B------:R-:W-:Y:S05]  /*7560*/  BRA `(.L_x_129) ;  /* 0xffffffb0007c7947 */ /* 0x000fea000383ffff */
.L_x_40:
[----:B----4-:R-:W-:-:S07]  /*7570*/  MOV R0, UR5 ;  /* 0x0000000500007c02 */ /* 0x010fce0008000f00 */
.L_x_130:
[----:B-1----:R1:W2:Y:S02]  /*7580*/  SYNCS.PHASECHK.TRANS64.TRYWAIT P0, [R0+URZ], R3 ;  /* 0x00000003000075a7 */ /* 0x0022a400080011ff */
[----:B--2---:R-:W-:Y:S05]  /*7590*/  @!P0 NANOSLEEP.SYNCS 0x989680 ;  /* 0x009896800000895d */ /* 0x004fea0003900000 */
[----:B------:R-:W2:Y:S02]  /*75a0*/  @!P0 SYNCS.PHASECHK.TRANS64 P0, [R0+URZ], R3 ;  /* 0x00000003000085a7 */ /* 0x000ea400080010ff */
[----:B--2---:R-:W-:Y:S05]  /*75b0*/  @!P0 BRA `(.L_x_130) ;  /* 0xfffffffc00f08947 */ /* 0x004fea000383ffff */
[----:B------:R-:W-:Y:S05]  /*75c0*/  BRA `(.L_x_131) ;  /* 0xffffffb000887947 */ /* 0x000fea000383ffff */
.L_x_41:
[----:B----4-:R-:W-:-:S07]  /*75d0*/  MOV R0, UR5 ;  /* 0x0000000500007c02 */ /* 0x010fce0008000f00 */
.L_x_132:
[----:B-1----:R1:W2:Y:S02]  /*75e0*/  SYNCS.PHASECHK.TRANS64.TRYWAIT P0, [R0+URZ], R3 ;  /* 0x00000003000075a7 */ /* 0x0022a400080011ff */
[----:B--2---:R-:W-:Y:S05]  /*75f0*/  @!P0 NANOSLEEP.SYNCS 0x989680 ;  /* 0x009896800000895d */ /* 0x004fea0003900000 */
[----:B------:R-:W2:Y:S02]  /*7600*/  @!P0 SYNCS.PHASECHK.TRANS64 P0, [R0+URZ], R3 ;  /* 0x00000003000085a7 */ /* 0x000ea400080010ff */
[----:B--2---:R-:W-:Y:S05]  /*7610*/  @!P0 BRA `(.L_x_132) ;  /* 0xfffffffc00f08947 */ /* 0x004fea000383ffff */
[----:B------:R-:W-:Y:S05]  /*7620*/  BRA `(.L_x_133) ;  /* 0xffffffb000947947 */ /* 0x000fea000383ffff */
.L_x_42:
[----:B----4-:R-:W-:-:S07]  /*7630*/  MOV R0, UR5 ;  /* 0x0000000500007c02 */ /* 0x010fce0008000f00 */
.L_x_134:
[----:B-1----:R1:W2:Y:S02]  /*7640*/  SYNCS.PHASECHK.TRANS64.TRYWAIT P0, [R0+URZ], R3 ;  /* 0x00000003000075a7 */ /* 0x0022a400080011ff */
[----:B--2---:R-:W-:Y:S05]  /*7650*/  @!P0 NANOSLEEP.SYNCS 0x989680 ;  /* 0x009896800000895d */ /* 0x004fea0003900000 */
[----:B------:R-:W2:Y:S02]  /*7660*/  @!P0 SYNCS.PHASECHK.TRANS64 P0, [R0+URZ], R3 ;  /* 0x00000003000085a7 */ /* 0x000ea400080010ff */
[----:B--2---:R-:W-:Y:S05]  /*7670*/  @!P0 BRA `(.L_x_134) ;  /* 0xfffffffc00f08947 */ /* 0x004fea000383ffff */
[----:B------:R-:W-:Y:S05]  /*7680*/  BRA `(.L_x_135) ;  /* 0xffffffb000a07947 */ /* 0x000fea000383ffff */
.L_x_43:
[----:B----4-:R-:W-:-:S07]  /*7690*/  MOV R0, UR5 ;  /* 0x0000000500007c02 */ /* 0x010fce0008000f00 */
.L_x_136:
[----:B-1----:R1:W2:Y:S02]  /*76a0*/  SYNCS.PHASECHK.TRANS64.TRYWAIT P0, [R0+URZ], R3 ;  /* 0x00000003000075a7 */ /* 0x0022a400080011ff */
[----:B--2---:R-:W-:Y:S05]  /*76b0*/  @!P0 NANOSLEEP.SYNCS 0x989680 ;  /* 0x009896800000895d */ /* 0x004fea0003900000 */
[----:B------:R-:W2:Y:S02]  /*76c0*/  @!P0 SYNCS.PHASECHK.TRANS64 P0, [R0+URZ], R3 ;  /* 0x00000003000085a7 */ /* 0x000ea400080010ff */
[----:B--2---:R-:W-:Y:S05]  /*76d0*/  @!P0 BRA `(.L_x_136) ;  /* 0xfffffffc00f08947 */ /* 0x004fea000383ffff */
[----:B------:R-:W-:Y:S05]  /*76e0*/  BRA `(.L_x_137) ;  /* 0xffffffb000ac7947 */ /* 0x000fea000383ffff */
.L_x_44:
[----:B----4-:R-:W-:-:S07]  /*76f0*/  MOV R0, UR5 ;  /* 0x0000000500007c02 */ /* 0x010fce0008000f00 */
.L_x_138:
[----:B-1----:R1:W2:Y:S02]  /*7700*/  SYNCS.PHASECHK.TRANS64.TRYWAIT P0, [R0+URZ], R3 ;  /* 0x00000003000075a7 */ /* 0x0022a400080011ff */
[----:B--2---:R-:W-:Y:S05]  /*7710*/  @!P0 NANOSLEEP.SYNCS 0x989680 ;  /* 0x009896800000895d */ /* 0x004fea0003900000 */
[----:B------:R-:W2:Y:S02]  /*7720*/  @!P0 SYNCS.PHASECHK.TRANS64 P0, [R0+URZ], R3 ;  /* 0x00000003000085a7 */ /* 0x000ea400080010ff */
[----:B--2---:R-:W-:Y:S05]  /*7730*/  @!P0 BRA `(.L_x_138) ;  /* 0xfffffffc00f08947 */ /* 0x004fea000383ffff */
[----:B------:R-:W-:Y:S05]  /*7740*/  BRA `(.L_x_139) ;  /* 0xffffffb000b87947 */ /* 0x000fea000383ffff */
.L_x_45:
[----:B----4-:R-:W-:-:S07]  /*7750*/  MOV R0, UR5 ;  /* 0x0000000500007c02 */ /* 0x010fce0008000f00 */
.L_x_140:
[----:B-1----:R1:W2:Y:S02]  /*7760*/  SYNCS.PHASECHK.TRANS64.TRYWAIT P0, [R0+URZ], R3 ;  /* 0x00000003000075a7 */ /* 0x0022a400080011ff */
[----:B--2---:R-:W-:Y:S05]  /*7770*/  @!P0 NANOSLEEP.SYNCS 0x989680 ;  /* 0x009896800000895d */ /* 0x004fea0003900000 */
[----:B------:R-:W2:Y:S02]  /*7780*/  @!P0 SYNCS.PHASECHK.TRANS64 P0, [R0+URZ], R3 ;  /* 0x00000003000085a7 */ /* 0x000ea400080010ff */
[----:B--2---:R-:W-:Y:S05]  /*7790*/  @!P0 BRA `(.L_x_140) ;  /* 0xfffffffc00f08947 */ /* 0x004fea000383ffff */
[----:B------:R-:W-:Y:S05]  /*77a0*/  BRA `(.L_x_141) ;  /* 0xffffffb000c47947 */ /* 0x000fea000383ffff */
.L_x_46:
[----:B----4-:R-:W-:-:S07]  /*77b0*/  MOV R0, UR5 ;  /* 0x0000000500007c02 */ /* 0x010fce0008000f00 */
.L_x_142:
[----:B-1----:R1:W2:Y:S02]  /*77c0*/  SYNCS.PHASECHK.TRANS64.TRYWAIT P0, [R0+URZ], R3 ;  /* 0x00000003000075a7 */ /* 0x0022a400080011ff */
[----:B--2---:R-:W-:Y:S05]  /*77d0*/  @!P0 NANOSLEEP.SYNCS 0x989680 ;  /* 0x009896800000895d */ /* 0x004fea0003900000 */
[----:B------:R-:W2:Y:S02]  /*77e0*/  @!P0 SYNCS.PHASECHK.TRANS64 P0, [R0+URZ], R3 ;  /* 0x00000003000085a7 */ /* 0x000ea400080010ff */
[----:B--2---:R-:W-:Y:S05]  /*77f0*/  @!P0 BRA `(.L_x_142) ;  /* 0xfffffffc00f08947 */ /* 0x004fea000383ffff */
[----:B------:R-:W-:Y:S05]  /*7800*/  BRA `(.L_x_143) ;  /* 0xffffffb000d07947 */ /* 0x000fea000383ffff */
.L_x_47:
[----:B----4-:R-:W-:-:S07]  /*7810*/  MOV R0, UR5 ;  /* 0x0000000500007c02 */ /* 0x010fce0008000f00 */
.L_x_144:
[----:B-1----:R1:W2:Y:S02]  /*7820*/  SYNCS.PHASECHK.TRANS64.TRYWAIT P0, [R0+URZ], R3 ;  /* 0x00000003000075a7 */ /* 0x0022a400080011ff */
[----:B--2---:R-:W-:Y:S05]  /*7830*/  @!P0 NANOSLEEP.SYNCS 0x989680 ;  /* 0x009896800000895d */ /* 0x004fea0003900000 */
[----:B------:R-:W2:Y:S02]  /*7840*/  @!P0 SYNCS.PHASECHK.TRANS64 P0, [R0+URZ], R3 ;  /* 0x00000003000085a7 */ /* 0x000ea400080010ff */
[----:B--2---:R-:W-:Y:S05]  /*7850*/  @!P0 BRA `(.L_x_144) ;  /* 0xfffffffc00f08947 */ /* 0x004fea000383ffff */
[----:B------:R-:W-:Y:S05]  /*7860*/  BRA `(.L_x_145) ;  /* 0xffffffb000dc7947 */ /* 0x000fea000383ffff */
.L_x_48:
[----:B----4-:R-:W-:-:S07]  /*7870*/  MOV R0, UR5 ;  /* 0x0000000500007c02 */ /* 0x010fce0008000f00 */
.L_x_146:
[----:B-1----:R1:W2:Y:S02]  /*7880*/  SYNCS.PHASECHK.TRANS64.TRYWAIT P0, [R0+URZ], R3 ;  /* 0x00000003000075a7 */ /* 0x0022a400080011ff */
[----:B--2---:R-:W-:Y:S05]  /*7890*/  @!P0 NANOSLEEP.SYNCS 0x989680 ;  /* 0x009896800000895d */ /* 0x004fea0003900000 */
[----:B------:R-:W2:Y:S02]  /*78a0*/  @!P0 SYNCS.PHASECHK.TRANS64 P0, [R0+URZ], R3 ;  /* 0x00000003000085a7 */ /* 0x000ea400080010ff */
[----:B--2---:R-:W-:Y:S05]  /*78b0*/  @!P0 BRA `(.L_x_146) ;  /* 0xfffffffc00f08947 */ /* 0x004fea000383ffff */
[----:B------:R-:W-:Y:S05]  /*78c0*/  BRA `(.L_x_147) ;  /* 0xffffffb000e87947 */ /* 0x000fea000383ffff */
.L_x_49:
[----:B----4-:R-:W-:-:S07]  /*78d0*/  MOV R0, UR5 ;  /* 0x0000000500007c02 */ /* 0x010fce0008000f00 */
.L_x_148:
[----:B-1----:R1:W2:Y:S02]  /*78e0*/  SYNCS.PHASECHK.TRANS64.TRYWAIT P0, [R0+URZ], R3 ;  /* 0x00000003000075a7 */ /* 0x0022a400080011ff */
[----:B--2---:R-:W-:Y:S05]  /*78f0*/  @!P0 NANOSLEEP.SYNCS 0x989680 ;  /* 0x009896800000895d */ /* 0x004fea0003900000 */
[----:B------:R-:W2:Y:S02]  /*7900*/  @!P0 SYNCS.PHASECHK.TRANS64 P0, [R0+URZ], R3 ;  /* 0x00000003000085a7 */ /* 0x000ea400080010ff */
[----:B--2---:R-:W-:Y:S05]  /*7910*/  @!P0 BRA `(.L_x_148) ;  /* 0xfffffffc00f08947 */ /* 0x004fea000383ffff */
[----:B------:R-:W-:Y:S05]  /*7920*/  BRA `(.L_x_149) ;  /* 0xffffffb000f47947 */ /* 0x000fea000383ffff */
.L_x_50:
[----:B----4-:R-:W-:-:S07]  /*7930*/  MOV R0, UR5 ;  /* 0x0000000500007c02 */ /* 0x010fce0008000f00 */
.L_x_150:
[----:B-1----:R1:W2:Y:S02]  /*7940*/  SYNCS.PHASECHK.TRANS64.TRYWAIT P0, [R0+URZ], R3 ;  /* 0x00000003000075a7 */ /* 0x0022a400080011ff */
[----:B--2---:R-:W-:Y:S05]  /*7950*/  @!P0 NANOSLEEP.SYNCS 0x989680 ;  /* 0x009896800000895d */ /* 0x004fea0003900000 */
[----:B------:R-:W2:Y:S02]  /*7960*/  @!P0 SYNCS.PHASECHK.TRANS64 P0, [R0+URZ], R3 ;  /* 0x00000003000085a7 */ /* 0x000ea400080010ff */
[----:B--2---:R-:W-:Y:S05]  /*7970*/  @!P0 BRA `(.L_x_150) ;  /* 0xfffffffc00f08947 */ /* 0x004fea000383ffff */
[----:B------:R-:W-:Y:S05]  /*7980*/  BRA `(.L_x_151) ;  /* 0xffffffb400007947 */ /* 0x000fea000383ffff */
.L_x_51:
[----:B----4-:R-:W-:-:S07]  /*7990*/  MOV R0, UR5 ;  /* 0x0000000500007c02 */ /* 0x010fce0008000f00 */
.L_x_152:
[----:B-1----:R1:W2:Y:S02]  /*79a0*/  SYNCS.PHASECHK.TRANS64.TRYWAIT P0, [R0+URZ], R3 ;  /* 0x00000003000075a7 */ /* 0x0022a400080011ff */
[----:B--2---:R-:W-:Y:S05]  /*79b0*/  @!P0 NANOSLEEP.SYNCS 0x989680 ;  /* 0x009896800000895d */ /* 0x004fea0003900000 */
[----:B------:R-:W2:Y:S02]  /*79c0*/  @!P0 SYNCS.PHASECHK.TRANS64 P0, [R0+URZ], R3 ;  /* 0x00000003000085a7 */ /* 0x000ea400080010ff */
[----:B--2---:R-:W-:Y:S05]  /*79d0*/  @!P0 BRA `(.L_x_152) ;  /* 0xfffffffc00f08947 */ /* 0x004fea000383ffff */
[----:B------:R-:W-:Y:S05]  /*79e0*/  BRA `(.L_x_153) ;  /* 0xffffffb4000c7947 */ /* 0x000fea000383ffff */
.L_x_52:
[----:B----4-:R-:W-:-:S07]  /*79f0*/  MOV R0, UR5 ;  /* 0x0000000500007c02 */ /* 0x010fce0008000f00 */
.L_x_154:
[----:B-1----:R1:W2:Y:S02]  /*7a00*/  SYNCS.PHASECHK.TRANS64.TRYWAIT P0, [R0+URZ], R3 ;  /* 0x00000003000075a7 */ /* 0x0022a400080011ff */
[----:B--2---:R-:W-:Y:S05]  /*7a10*/  @!P0 NANOSLEEP.SYNCS 0x989680 ;  /* 0x009896800000895d */ /* 0x004fea0003900000 */
[----:B------:R-:W2:Y:S02]  /*7a20*/  @!P0 SYNCS.PHASECHK.TRANS64 P0, [R0+URZ], R3 ;  /* 0x00000003000085a7 */ /* 0x000ea400080010ff */
[----:B--2---:R-:W-:Y:S05]  /*7a30*/  @!P0 BRA `(.L_x_154) ;  /* 0xfffffffc00f08947 */ /* 0x004fea000383ffff */
[----:B------:R-:W-:Y:S05]  /*7a40*/  BRA `(.L_x_155) ;  /* 0xffffffb400187947 */ /* 0x000fea000383ffff */
.L_x_53:
[----:B----4-:R-:W-:-:S07]  /*7a50*/  MOV R0, UR5 ;  /* 0x0000000500007c02 */ /* 0x010fce0008000f00 */
.L_x_156:
[----:B-1----:R1:W2:Y:S02]  /*7a60*/  SYNCS.PHASECHK.TRANS64.TRYWAIT P0, [R0+URZ], R3 ;  /* 0x00000003000075a7 */ /* 0x0022a400080011ff */
[----:B--2---:R-:W-:Y:S05]  /*7a70*/  @!P0 NANOSLEEP.SYNCS 0x989680 ;  /* 0x009896800000895d */ /* 0x004fea0003900000 */
[----:B------:R-:W2:Y:S02]  /*7a80*/  @!P0 SYNCS.PHASECHK.TRANS64 P0, [R0+URZ], R3 ;  /* 0x00000003000085a7 */ /* 0x000ea400080010ff */
[----:B--2---:R-:W-:Y:S05]  /*7a90*/  @!P0 BRA `(.L_x_156) ;  /* 0xfffffffc00f08947 */ /* 0x004fea000383ffff */
[----:B------:R-:W-:Y:S05]  /*7aa0*/  BRA `(.L_x_157) ;  /* 0xffffffb400247947 */ /* 0x000fea000383ffff */
.L_x_54:
[----:B----4-:R-:W-:-:S07]  /*7ab0*/  MOV R0, UR5 ;  /* 0x0000000500007c02 */ /* 0x010fce0008000f00 */
.L_x_158:
[----:B-1----:R1:W2:Y:S02]  /*7ac0*/  SYNCS.PHASECHK.TRANS64.TRYWAIT P0, [R0+URZ], R3 ;  /* 0x00000003000075a7 */ /* 0x0022a400080011ff */
[----:B--2---:R-:W-:Y:S05]  /*7ad0*/  @!P0 NANOSLEEP.SYNCS 0x989680 ;  /* 0x009896800000895d */ /* 0x004fea0003900000 */
[----:B------:R-:W2:Y:S02]  /*7ae0*/  @!P0 SYNCS.PHASECHK.TRANS64 P0, [R0+URZ], R3 ;  /* 0x00000003000085a7 */ /* 0x000ea400080010ff */
[----:B--2---:R-:W-:Y:S05]  /*7af0*/  @!P0 BRA `(.L_x_158) ;  /* 0xfffffffc00f08947 */ /* 0x004fea000383ffff */
[----:B------:R-:W-:Y:S05]  /*7b00*/  BRA `(.L_x_159) ;  /* 0xffffffb400307947 */ /* 0x000fea000383ffff */
.L_x_55:
[----:B----4-:R-:W-:-:S07]  /*7b10*/  MOV R0, UR5 ;  /* 0x0000000500007c02 */ /* 0x010fce0008000f00 */
.L_x_160:
[----:B-1----:R1:W2:Y:S02]  /*7b20*/  SYNCS.PHASECHK.TRANS64.TRYWAIT P0, [R0+URZ], R3 ;  /* 0x00000003000075a7 */ /* 0x0022a400080011ff */
[----:B--2---:R-:W-:Y:S05]  /*7b30*/  @!P0 NANOSLEEP.SYNCS 0x989680 ;  /* 0x009896800000895d */ /* 0x004fea0003900000 */
[----:B------:R-:W2:Y:S02]  /*7b40*/  @!P0 SYNCS.PHASECHK.TRANS64 P0, [R0+URZ], R3 ;  /* 0x00000003000085a7 */ /* 0x000ea400080010ff */
[----:B--2---:R-:W-:Y:S05]  /*7b50*/  @!P0 BRA `(.L_x_160) ;  /* 0xfffffffc00f08947 */ /* 0x004fea000383ffff */
[----:B------:R-:W-:Y:S05]  /*7b60*/  BRA `(.L_x_161) ;  /* 0xffffffb4003c7947 */ /* 0x000fea000383ffff */
.L_x_56:
[----:B----4-:R-:W-:-:S07]  /*7b70*/  MOV R0, UR5 ;  /* 0x0000000500007c02 */ /* 0x010fce0008000f00 */
.L_x_162:
[----:B-1----:R1:W2:Y:S02]  /*7b80*/  SYNCS.PHASECHK.TRANS64.TRYWAIT P0, [R0+URZ], R3 ;  /* 0x00000003000075a7 */ /* 0x0022a400080011ff */
[----:B--2---:R-:W-:Y:S05]  /*7b90*/  @!P0 NANOSLEEP.SYNCS 0x989680 ;  /* 0x009896800000895d */ /* 0x004fea0003900000 */
[----:B------:R-:W2:Y:S02]  /*7ba0*/  @!P0 SYNCS.PHASECHK.TRANS64 P0, [R0+URZ], R3 ;  /* 0x00000003000085a7 */ /* 0x000ea400080010ff */
[----:B--2---:R-:W-:Y:S05]  /*7bb0*/  @!P0 BRA `(.L_x_162) ;  /* 0xfffffffc00f08947 */ /* 0x004fea000383ffff */
[----:B------:R-:W-:Y:S05]  /*7bc0*/  BRA `(.L_x_163) ;  /* 0xffffffb400487947 */ /* 0x000fea000383ffff */
.L_x_57:
[----:B----4-:R-:W-:-:S07]  /*7bd0*/  MOV R0, UR5 ;  /* 0x0000000500007c02 */ /* 0x010fce0008000f00 */
.L_x_164:
[----:B-1----:R1:W2:Y:S02]  /*7be0*/  SYNCS.PHASECHK.TRANS64.TRYWAIT P0, [R0+URZ], R3 ;  /* 0x00000003000075a7 */ /* 0x0022a400080011ff */
[----:B--2---:R-:W-:Y:S05]  /*7bf0*/  @!P0 NANOSLEEP.SYNCS 0x989680 ;  /* 0x009896800000895d */ /* 0x004fea0003900000 */
[----:B------:R-:W2:Y:S02]  /*7c00*/  @!P0 SYNCS.PHASECHK.TRANS64 P0, [R0+URZ], R3 ;  /* 0x00000003000085a7 */ /* 0x000ea400080010ff */
[----:B--2---:R-:W-:Y:S05]  /*7c10*/  @!P0 BRA `(.L_x_164) ;  /* 0xfffffffc00f08947 */ /* 0x004fea000383ffff */
[----:B------:R-:W-:Y:S05]  /*7c20*/  BRA `(.L_x_165) ;  /* 0xffffffb400547947 */ /* 0x000fea000383ffff */
.L_x_58:
[----:B----4-:R-:W-:-:S07]  /*7c30*/  MOV R0, UR5 ;  /* 0x0000000500007c02 */ /* 0x010fce0008000f00 */
.L_x_166:
[----:B-1----:R1:W2:Y:S02]  /*7c40*/  SYNCS.PHASECHK.TRANS64.TRYWAIT P0, [R0+URZ], R3 ;  /* 0x00000003000075a7 */ /* 0x0022a400080011ff */
[----:B--2---:R-:W-:Y:S05]  /*7c50*/  @!P0 NANOSLEEP.SYNCS 0x989680 ;  /* 0x009896800000895d */ /* 0x004fea0003900000 */
[----:B------:R-:W2:Y:S02]  /*7c60*/  @!P0 SYNCS.PHASECHK.TRANS64 P0, [R0+URZ], R3 ;  /* 0x00000003000085a7 */ /* 0x000ea400080010ff */
[----:B--2---:R-:W-:Y:S05]  /*7c70*/  @!P0 BRA `(.L_x_166) ;  /* 0xfffffffc00f08947 */ /* 0x004fea000383ffff */
[----:B------:R-:W-:Y:S05]  /*7c80*/  BRA `(.L_x_167) ;  /* 0xffffffb400607947 */ /* 0x000fea000383ffff */
.L_x_59:
[----:B----4-:R-:W-:-:S07]  /*7c90*/  MOV R0, UR5 ;  /* 0x0000000500007c02 */ /* 0x010fce0008000f00 */
.L_x_168:
[----:B-1----:R1:W2:Y:S02]  /*7ca0*/  SYNCS.PHASECHK.TRANS64.TRYWAIT P0, [R0+URZ], R3 ;  /* 0x00000003000075a7 */ /* 0x0022a400080011ff */
[----:B--2---:R-:W-:Y:S05]  /*7cb0*/  @!P0 NANOSLEEP.SYNCS 0x989680 ;  /* 0x009896800000895d */ /* 0x004fea0003900000 */
[----:B------:R-:W2:Y:S02]  /*7cc0*/  @!P0 SYNCS.PHASECHK.TRANS64 P0, [R0+URZ], R3 ;  /* 0x00000003000085a7 */ /* 0x000ea400080010ff */
[----:B--2---:R-:W-:Y:S05]  /*7cd0*/  @!P0 BRA `(.L_x_168) ;  /* 0xfffffffc00f08947 */ /* 0x004fea000383ffff */
[----:B------:R-:W-:Y:S05]  /*7ce0*/  BRA `(.L_x_169) ;  /* 0xffffffb4006c7947 */ /* 0x000fea000383ffff */
.L_x_60:
[----:B----4-:R-:W-:-:S07]  /*7cf0*/  MOV R0, UR5 ;  /* 0x0000000500007c02 */ /* 0x010fce0008000f00 */
.L_x_170:
[----:B-1----:R1:W2:Y:S02]  /*7d00*/  SYNCS.PHASECHK.TRANS64.TRYWAIT P0, [R0+URZ], R3 ;  /* 0x00000003000075a7 */ /* 0x0022a400080011ff */
[----:B--2---:R-:W-:Y:S05]  /*7d10*/  @!P0 NANOSLEEP.SYNCS 0x989680 ;  /* 0x009896800000895d */ /* 0x004fea0003900000 */
[----:B------:R-:W2:Y:S02]  /*7d20*/  @!P0 SYNCS.PHASECHK.TRANS64 P0, [R0+URZ], R3 ;  /* 0x00000003000085a7 */ /* 0x000ea400080010ff */
[----:B--2---:R-:W-:Y:S05]  /*7d30*/  @!P0 BRA `(.L_x_170) ;  /* 0xfffffffc00f08947 */ /* 0x004fea000383ffff */
[----:B------:R-:W-:Y:S05]  /*7d40*/  BRA `(.L_x_171) ;  /* 0xffffffb400787947 */ /* 0x000fea000383ffff */
.L_x_61:
[----:B----4-:R-:W-:-:S07]  /*7d50*/  MOV R0, UR5 ;  /* 0x0000000500007c02 */ /* 0x010fce0008000f00 */
.L_x_172:
[----:B-1----:R1:W2:Y:S02]  /*7d60*/  SYNCS.PHASECHK.TRANS64.TRYWAIT P0, [R0+URZ], R3 ;  /* 0x00000003000075a7 */ /* 0x0022a400080011ff */
[----:B--2---:R-:W-:Y:S05]  /*7d70*/  @!P0 NANOSLEEP.SYNCS 0x989680 ;  /* 0x009896800000895d */ /* 0x004fea0003900000 */
[----:B------:R-:W2:Y:S02]  /*7d80*/  @!P0 SYNCS.PHASECHK.TRANS64 P0, [R0+URZ], R3 ;  /* 0x00000003000085a7 */ /* 0x000ea400080010ff */
[----:B--2---:R-:W-:Y:S05]  /*7d90*/  @!P0 BRA `(.L_x_172) ;  /* 0xfffffffc00f08947 */ /* 0x004fea000383ffff */
[----:B------:R-:W-:Y:S05]  /*7da0*/  BRA `(.L_x_173) ;  /* 0xffffffb400847947 */ /* 0x000fea000383ffff */
.L_x_62:
[----:B----4-:R-:W-:-:S07]  /*7db0*/  MOV R0, UR5 ;  /* 0x0000000500007c02 */ /* 0x010fce0008000f00 */
.L_x_174:
[----:B-1----:R1:W2:Y:S02]  /*7dc0*/  SYNCS.PHASECHK.TRANS64.TRYWAIT P0, [R0+URZ], R3 ;  /* 0x00000003000075a7 */ /* 0x0022a400080011ff */
[----:B--2---:R-:W-:Y:S05]  /*7dd0*/  @!P0 NANOSLEEP.SYNCS 0x989680 ;  /* 0x009896800000895d */ /* 0x004fea0003900000 */
[----:B------:R-:W2:Y:S02]  /*7de0*/  @!P0 SYNCS.PHASECHK.TRANS64 P0, [R0+URZ], R3 ;  /* 0x00000003000085a7 */ /* 0x000ea400080010ff */
[----:B--2---:R-:W-:Y:S05]  /*7df0*/  @!P0 BRA `(.L_x_174) ;  /* 0xfffffffc00f08947 */ /* 0x004fea000383ffff */
[----:B------:R-:W-:Y:S05]  /*7e00*/  BRA `(.L_x_175) ;  /* 0xffffffb400907947 */ /* 0x000fea000383ffff */
.L_x_63:
[----:B----4-:R-:W-:-:S07]  /*7e10*/  MOV R0, UR5 ;  /* 0x0000000500007c02 */ /* 0x010fce0008000f00 */
.L_x_176:
[----:B-1----:R1:W2:Y:S02]  /*7e20*/  SYNCS.PHASECHK.TRANS64.TRYWAIT P0, [R0+URZ], R3 ;  /* 0x00000003000075a7 */ /* 0x0022a400080011ff */
[----:B--2---:R-:W-:Y:S05]  /*7e30*/  @!P0 NANOSLEEP.SYNCS 0x989680 ;  /* 0x009896800000895d */ /* 0x004fea0003900000 */
[----:B------:R-:W2:Y:S02]  /*7e40*/  @!P0 SYNCS.PHASECHK.TRANS64 P0, [R0+URZ], R3 ;  /* 0x00000003000085a7 */ /* 0x000ea400080010ff */
[----:B--2---:R-:W-:Y:S05]  /*7e50*/  @!P0 BRA `(.L_x_176) ;  /* 0xfffffffc00f08947 */ /* 0x004fea000383ffff */
[----:B------:R-:W-:Y:S05]  /*7e60*/  BRA `(.L_x_177) ;  /* 0xffffffb4009c7947 */ /* 0x000fea000383ffff */
.L_x_64:
[----:B----4-:R-:W-:-:S07]  /*7e70*/  MOV R0, UR5 ;  /* 0x0000000500007c02 */ /* 0x010fce0008000f00 */
.L_x_178:
[----:B-1----:R1:W2:Y:S02]  /*7e80*/  SYNCS.PHASECHK.TRANS64.TRYWAIT P0, [R0+URZ], R3 ;  /* 0x00000003000075a7 */ /* 0x0022a400080011ff */
[----:B--2---:R-:W-:Y:S05]  /*7e90*/  @!P0 NANOSLEEP.SYNCS 0x989680 ;  /* 0x009896800000895d */ /* 0x004fea0003900000 */
[----:B------:R-:W2:Y:S02]  /*7ea0*/  @!P0 SYNCS.PHASECHK.TRANS64 P0, [R0+URZ], R3 ;  /* 0x00000003000085a7 */ /* 0x000ea400080010ff */
[----:B--2---:R-:W-:Y:S05]  /*7eb0*/  @!P0 BRA `(.L_x_178) ;  /* 0xfffffffc00f08947 */ /* 0x004fea000383ffff */
[----:B------:R-:W-:Y:S05]  /*7ec0*/  BRA `(.L_x_179) ;  /* 0xffffffb400a87947 */ /* 0x000fea000383ffff */
.L_x_65:
[----:B----4-:R-:W-:-:S07]  /*7ed0*/  MOV R0, UR5 ;  /* 0x0000000500007c02 */ /* 0x010fce0008000f00 */
.L_x_180:
[----:B-1----:R1:W2:Y:S02]  /*7ee0*/  SYNCS.PHASECHK.TRANS64.TRYWAIT P0, [R0+URZ], R3 ;  /* 0x00000003000075a7 */ /* 0x0022a400080011ff */
[----:B--2---:R-:W-:Y:S05]  /*7ef0*/  @!P0 NANOSLEEP.SYNCS 0x989680 ;  /* 0x009896800000895d */ /* 0x004fea0003900000 */
[----:B------:R-:W2:Y:S02]  /*7f00*/  @!P0 SYNCS.PHASECHK.TRANS64 P0, [R0+URZ], R3 ;  /* 0x00000003000085a7 */ /* 0x000ea400080010ff */
[----:B--2---:R-:W-:Y:S05]  /*7f10*/  @!P0 BRA `(.L_x_180) ;  /* 0xfffffffc00f08947 */ /* 0x004fea000383ffff */
[----:B------:R-:W-:Y:S05]  /*7f20*/  BRA `(.L_x_181) ;  /* 0xffffffb400b47947 */ /* 0x000fea000383ffff */
.L_x_66:
[----:B----4-:R-:W-:-:S07]  /*7f30*/  MOV R0, UR5 ;  /* 0x0000000500007c02 */ /* 0x010fce0008000f00 */
.L_x_182:
[----:B-1----:R1:W2:Y:S02]  /*7f40*/  SYNCS.PHASECHK.TRANS64.TRYWAIT P0, [R0+URZ], R3 ;  /* 0x00000003000075a7 */ /* 0x0022a400080011ff */
[----:B--2---:R-:W-:Y:S05]  /*7f50*/  @!P0 NANOSLEEP.SYNCS 0x989680 ;  /* 0x009896800000895d */ /* 0x004fea0003900000 */
[----:B------:R-:W2:Y:S02]  /*7f60*/  @!P0 SYNCS.PHASECHK.TRANS64 P0, [R0+URZ], R3 ;  /* 0x00000003000085a7 */ /* 0x000ea400080010ff */
[----:B--2---:R-:W-:Y:S05]  /*7f70*/  @!P0 BRA `(.L_x_182) ;  /* 0xfffffffc00f08947 */ /* 0x004fea000383ffff */
[----:B------:R-:W-:Y:S05]  /*7f80*/  BRA `(.L_x_183) ;  /* 0xffffffb400c07947 */ /* 0x000fea000383ffff */
.L_x_69:
[----:B-1----:R1:W2:Y:S02]  /*7f90*/  SYNCS.PHASECHK.TRANS64.TRYWAIT P0, [R0+URZ+0x270], R5 ;  /* 0x00027005000075a7 */ /* 0x0022a400080011ff */
[----:B--2---:R-:W-:Y:S05]  /*7fa0*/  @!P0 NANOSLEEP.SYNCS 0x989680 ;  /* 0x009896800000895d */ /* 0x004fea0003900000 */
[----:B------:R-:W2:Y:S02]  /*7fb0*/  @!P0 SYNCS.PHASECHK.TRANS64 P0, [R0+URZ+0x270], R5 ;  /* 0x00027005000085a7 */ /* 0x000ea400080010ff */
[----:B--2---:R-:W-:Y:S05]  /*7fc0*/  @!P0 BRA `(.L_x_69) ;  /* 0xfffffffc00f08947 */ /* 0x004fea000383ffff */
[----:B------:R-:W-:Y:S05]  /*7fd0*/  BRA `(.L_x_184) ;  /* 0xffffffb8001c7947 */ /* 0x000fea000383ffff */
.L_x_70:
[----:B------:R-:W-:-:S07]  /*7fe0*/  MOV R0, UR5 ;  /* 0x0000000500007c02 */ /* 0x000fce0008000f00 */
.L_x_185:
[----:B-1----:R1:W2:Y:S02]  /*7ff0*/  SYNCS.PHASECHK.TRANS64.TRYWAIT P0, [R0+URZ+0x220], R5 ;  /* 0x00022005000075a7 */ /* 0x0022a400080011ff */
[----:B--2---:R-:W-:Y:S05]  /*8000*/  @!P0 NANOSLEEP.SYNCS 0x989680 ;  /* 0x009896800000895d */ /* 0x004fea0003900000 */
[----:B------:R-:W2:Y:S02]  /*8010*/  @!P0 SYNCS.PHASECHK.TRANS64 P0, [R0+URZ+0x220], R5 ;  /* 0x00022005000085a7 */ /* 0x000ea400080010ff */
[----:B--2---:R-:W-:Y:S05]  /*8020*/  @!P0 BRA `(.L_x_185) ;  /* 0xfffffffc00f08947 */ /* 0x004fea000383ffff */
[----:B------:R-:W-:Y:S05]  /*8030*/  BRA `(.L_x_186) ;  /* 0xffffffb8002c7947 */ /* 0x000fea000383ffff */
.L_x_71:
[----:B-1----:R1:W2:Y:S02]  /*8040*/  SYNCS.PHASECHK.TRANS64.TRYWAIT P1, [R0+URZ+0x210], R5 ;  /* 0x00021005000075a7 */ /* 0x0022a400080211ff */
[----:B--2---:R-:W-:Y:S05]  /*8050*/  @!P1 NANOSLEEP.SYNCS 0x989680 ;  /* 0x009896800000995d */ /* 0x004fea0003900000 */
[----:B------:R-:W2:Y:S02]  /*8060*/  @!P1 SYNCS.PHASECHK.TRANS64 P1, [R0+URZ+0x210], R5 ;  /* 0x00021005000095a7 */ /* 0x000ea400080210ff */
[----:B--2---:R-:W-:Y:S05]  /*8070*/  @!P1 BRA `(.L_x_71) ;  /* 0xfffffffc00f09947 */ /* 0x004fea000383ffff */
[----:B------:R-:W-:Y:S05]  /*8080*/  BRA `(.L_x_187) ;  /* 0xffffffb8005c7947 */ /* 0x000fea000383ffff */
.L_x_74:
[----:B------:R-:W-:-:S07]  /*8090*/  MOV R0, UR5 ;  /* 0x0000000500007c02 */ /* 0x000fce0008000f00 */
.L_x_188:
[----:B-1----:R1:W2:Y:S02]  /*80a0*/  SYNCS.PHASECHK.TRANS64.TRYWAIT P0, [R0+URZ+0x220], R3 ;  /* 0x00022003000075a7 */ /* 0x0022a400080011ff */
[----:B--2---:R-:W-:Y:S05]  /*80b0*/  @!P0 NANOSLEEP.SYNCS 0x989680 ;  /* 0x009896800000895d */ /* 0x004fea0003900000 */
[----:B------:R-:W2:Y:S02]  /*80c0*/  @!P0 SYNCS.PHASECHK.TRANS64 P0, [R0+URZ+0x220], R3 ;  /* 0x00022003000085a7 */ /* 0x000ea400080010ff */
[----:B--2---:R-:W-:Y:S05]  /*80d0*/  @!P0 BRA `(.L_x_188) ;  /* 0xfffffffc00f08947 */ /* 0x004fea000383ffff */
[----:B------:R-:W-:Y:S05]  /*80e0*/  BRA `(.L_x_73) ;  /* 0xffffffb800b07947 */ /* 0x000fea000383ffff */
.L_x_81:
[----:B-1----:R1:W2:Y:S02]  /*80f0*/  SYNCS.PHASECHK.TRANS64.TRYWAIT P1, [R0+URZ+0x210], R5 ;  /* 0x00021005000075a7 */ /* 0x0022a400080211ff */
[----:B--2---:R-:W-:Y:S05]  /*8100*/  @!P1 NANOSLEEP.SYNCS 0x989680 ;  /* 0x009896800000995d */ /* 0x004fea0003900000 */
[----:B------:R-:W2:Y:S02]  /*8110*/  @!P1 SYNCS.PHASECHK.TRANS64 P1, [R0+URZ+0x210], R5 ;  /* 0x00021005000095a7 */ /* 0x000ea400080210ff */
[----:B--2---:R-:W-:Y:S05]  /*8120*/  @!P1 BRA `(.L_x_81) ;  /* 0xfffffffc00f09947 */ /* 0x004fea000383ffff */
[----:B------:R-:W-:Y:S05]  /*8130*/  BRA `(.L_x_189) ;  /* 0xffffffc000107947 */ /* 0x000fea000383ffff */
.L_x_82:
[----:B------:R-:W-:-:S07]  /*8140*/  MOV R3, UR14 ;  /* 0x0000000e00037c02 */ /* 0x000fce0008000f00 */
.L_x_190:
[----:B-1----:R1:W2:Y:S02]  /*8150*/  SYNCS.PHASECHK.TRANS64.TRYWAIT P0, [R3+URZ+0x250], R0 ;  /* 0x00025000030075a7 */ /* 0x0022a400080011ff */
[----:B--2---:R-:W-:Y:S05]  /*8160*/  @!P0 NANOSLEEP.SYNCS 0x989680 ;  /* 0x009896800000895d */ /* 0x004fea0003900000 */
[----:B------:R-:W2:Y:S02]  /*8170*/  @!P0 SYNCS.PHASECHK.TRANS64 P0, [R3+URZ+0x250], R0 ;  /* 0x00025000030085a7 */ /* 0x000ea400080010ff */
[----:B--2---:R-:W-:Y:S05]  /*8180*/  @!P0 BRA `(.L_x_190) ;  /* 0xfffffffc00f08947 */ /* 0x004fea000383ffff */
[----:B------:R-:W-:Y:S05]  /*8190*/  BRA `(.L_x_191) ;  /* 0xffffffc0005c7947 */ /* 0x000fea000383ffff */
.L_x_85:
[----:B------:R-:W-:Y:S07]  /*81a0*/  MOV R0, UR7 ;  /* 0x0000000700007c02 */ /* 0x000fee0008000f00 */
.L_x_192:
[----:B-1----:R1:W2:Y:S02]  /*81b0*/  SYNCS.PHASECHK.TRANS64.TRYWAIT P0, [R0+URZ], R3 ;  /* 0x00000003000075a7 */ /* 0x0022a400080011ff */
[----:B--2---:R-:W-:Y:S05]  /*81c0*/  @!P0 NANOSLEEP.SYNCS 0x989680 ;  /* 0x009896800000895d */ /* 0x004fea0003900000 */
[----:B------:R-:W2:Y:S02]  /*81d0*/  @!P0 SYNCS.PHASECHK.TRANS64 P0, [R0+URZ], R3 ;  /* 0x00000003000085a7 */ /* 0x000ea400080010ff */
[----:B--2---:R-:W-:Y:S05]  /*81e0*/  @!P0 BRA `(.L_x_192) ;  /* 0xfffffffc00f08947 */ /* 0x004fea000383ffff */
[----:B------:R-:W-:Y:S05]  /*81f0*/  BRA `(.L_x_84) ;  /* 0xffffffc000787947 */ /* 0x000fea000383ffff */
.L_x_88:
[----:B------:R-:W-:-:S07]  /*8200*/  MOV R0, UR5 ;  /* 0x0000000500007c02 */ /* 0x000fce0008000f00 */
.L_x_193:
[----:B--2---:R2:W3:Y:S02]  /*8210*/  SYNCS.PHASECHK.TRANS64.TRYWAIT P0, [R0+URZ], R3 ;  /* 0x00000003000075a7 */ /* 0x0044e400080011ff */
[----:B---3--:R-:W-:Y:S05]  /*8220*/  @!P0 NANOSLEEP.SYNCS 0x989680 ;  /* 0x009896800000895d */ /* 0x008fea0003900000 */
[----:B------:R-:W3:Y:S02]  /*8230*/  @!P0 SYNCS.PHASECHK.TRANS64 P0, [R0+URZ], R3 ;  /* 0x00000003000085a7 */ /* 0x000ee400080010ff */
[----:B---3--:R-:W-:Y:S05]  /*8240*/  @!P0 BRA `(.L_x_193) ;  /* 0xfffffffc00f08947 */ /* 0x008fea000383ffff */
[----:B------:R-:W-:Y:S05]  /*8250*/  BRA `(.L_x_194) ;  /* 0xffffffc4002c7947 */ /* 0x000fea000383ffff */
.L_x_89:
[----:B------:R-:W-:-:S07]  /*8260*/  MOV R0, UR5 ;  /* 0x0000000500007c02 */ /* 0x000fce0008000f00 */
.L_x_195:
[----:B--2---:R2:W3:Y:S02]  /*8270*/  SYNCS.PHASECHK.TRANS64.TRYWAIT P0, [R0+URZ], R3 ;  /* 0x00000003000075a7 */ /* 0x0044e400080011ff */
[----:B---3--:R-:W-:Y:S05]  /*8280*/  @!P0 NANOSLEEP.SYNCS 0x989680 ;  /* 0x009896800000895d */ /* 0x008fea0003900000 */
[----:B------:R-:W3:Y:S02]  /*8290*/  @!P0 SYNCS.PHASECHK.TRANS64 P0, [R0+URZ], R3 ;  /* 0x00000003000085a7 */ /* 0x000ee400080010ff */
[----:B---3--:R-:W-:Y:S05]  /*82a0*/  @!P0 BRA `(.L_x_195) ;  /* 0xfffffffc00f08947 */ /* 0x008fea000383ffff */
[----:B------:R-:W-:Y:S05]  /*82b0*/  BRA `(.L_x_196) ;  /* 0xffffffc400387947 */ /* 0x000fea000383ffff */
.L_x_90:
[----:B------:R-:W-:-:S07]  /*82c0*/  MOV R0, UR5 ;  /* 0x0000000500007c02 */ /* 0x000fce0008000f00 */
.L_x_197:
[----:B--2---:R2:W3:Y:S02]  /*82d0*/  SYNCS.PHASECHK.TRANS64.TRYWAIT P0, [R0+URZ], R3 ;  /* 0x00000003000075a7 */ /* 0x0044e400080011ff */
[----:B---3--:R-:W-:Y:S05]  /*82e0*/  @!P0 NANOSLEEP.SYNCS 0x989680 ;  /* 0x009896800000895d */ /* 0x008fea0003900000 */
[----:B------:R-:W3:Y:S02]  /*82f0*/  @!P0 SYNCS.PHASECHK.TRANS64 P0, [R0+URZ], R3 ;  /* 0x00000003000085a7 */ /* 0x000ee400080010ff */
[----:B---3--:R-:W-:Y:S05]  /*8300*/  @!P0 BRA `(.L_x_197) ;  /* 0xfffffffc00f08947 */ /* 0x008fea000383ffff */
[----:B------:R-:W-:Y:S05]  /*8310*/  BRA `(.L_x_198) ;  /* 0xffffffc400447947 */ /* 0x000fea000383ffff */
.L_x_91:
[----:B------:R-:W-:-:S07]  /*8320*/  MOV R0, UR6 ;  /* 0x0000000600007c02 */ /* 0x000fce0008000f00 */
.L_x_199:
[----:B--2---:R2:W3:Y:S02]  /*8330*/  SYNCS.PHASECHK.TRANS64.TRYWAIT P0, [R0+URZ], R3 ;  /* 0x00000003000075a7 */ /* 0x0044e400080011ff */
[----:B---3--:R-:W-:Y:S05]  /*8340*/  @!P0 NANOSLEEP.SYNCS 0x989680 ;  /* 0x009896800000895d */ /* 0x008fea0003900000 */
[----:B------:R-:W3:Y:S02]  /*8350*/  @!P0 SYNCS.PHASECHK.TRANS64 P0, [R0+URZ], R3 ;  /* 0x00000003000085a7 */ /* 0x000ee400080010ff */
[----:B---3--:R-:W-:Y:S05]  /*8360*/  @!P0 BRA `(.L_x_199) ;  /* 0xfffffffc00f08947 */ /* 0x008fea000383ffff */
[----:B------:R-:W-:Y:S05]  /*8370*/  BRA `(.L_x_200) ;  /* 0xffffffc400507947 */ /* 0x000fea000383ffff */
.L_x_96:
[----:B--2---:R2:W3:Y:S02]  /*8380*/  SYNCS.PHASECHK.TRANS64.TRYWAIT P0, [R0+URZ+0x210], R3 ;  /* 0x00021003000075a7 */ /* 0x0044e400080011ff */
[----:B---3--:R-:W-:Y:S05]  /*8390*/  @!P0 NANOSLEEP.SYNCS 0x989680 ;  /* 0x009896800000895d */ /* 0x008fea0003900000 */
[----:B------:R-:W3:Y:S02]  /*83a0*/  @!P0 SYNCS.PHASECHK.TRANS64 P0, [R0+URZ+0x210], R3 ;  /* 0x00021003000085a7 */ /* 0x000ee400080010ff */
[----:B---3--:R-:W-:Y:S05]  /*83b0*/  @!P0 BRA `(.L_x_96) ;  /* 0xfffffffc00f08947 */ /* 0x008fea000383ffff */
[----:B------:R-:W-:Y:S05]  /*83c0*/  BRA `(.L_x_201) ;  /* 0xffffffc800507947 */ /* 0x000fea000383ffff */
.L_x_99:
[----:B------:R-:W-:Y:S07]  /*83d0*/  MOV R0, UR7 ;  /* 0x0000000700007c02 */ /* 0x000fee0008000f00 */
.L_x_202:
[----:B--2---:R2:W3:Y:S02]  /*83e0*/  SYNCS.PHASECHK.TRANS64.TRYWAIT P0, [R0+URZ+0x208], R3 ;  /* 0x00020803000075a7 */ /* 0x0044e400080011ff */
[----:B---3--:R-:W-:Y:S05]  /*83f0*/  @!P0 NANOSLEEP.SYNCS 0x989680 ;  /* 0x009896800000895d */ /* 0x008fea0003900000 */
[----:B------:R-:W3:Y:S02]  /*8400*/  @!P0 SYNCS.PHASECHK.TRANS64 P0, [R0+URZ+0x208], R3 ;  /* 0x00020803000085a7 */ /* 0x000ee400080010ff */
[----:B---3--:R-:W-:Y:S05]  /*8410*/  @!P0 BRA `(.L_x_202) ;  /* 0xfffffffc00f08947 */ /* 0x008fea000383ffff */
[----:B------:R-:W-:Y:S05]  /*8420*/  BRA `(.L_x_98) ;  /* 0xffffffcc003c7947 */ /* 0x000fea000383ffff */
.L_x_102:
[----:B------:R-:W-:Y:S07]  /*8430*/  MOV R0, UR7 ;  /* 0x0000000700007c02 */ /* 0x000fee0008000f00 */
.L_x_203:
[----:B-1----:R1:W2:Y:S02]  /*8440*/  SYNCS.PHASECHK.TRANS64.TRYWAIT P2, [R0+URZ+0x1f8], R23 ;  /* 0x0001f817000075a7 */ /* 0x0022a400080411ff */
[----:B--2---:R-:W-:Y:S05]  /*8450*/  @!P2 NANOSLEEP.SYNCS 0x989680 ;  /* 0x009896800000a95d */ /* 0x004fea0003900000 */
[----:B------:R-:W2:Y:S02]  /*8460*/  @!P2 SYNCS.PHASECHK.TRANS64 P2, [R0+URZ+0x1f8], R23 ;  /* 0x0001f8170000a5a7 */ /* 0x000ea400080410ff */
[----:B--2---:R-:W-:Y:S05]  /*8470*/  @!P2 BRA `(.L_x_203) ;  /* 0xfffffffc00f0a947 */ /* 0x004fea000383ffff */
[----:B------:R-:W-:Y:S05]  /*8480*/  BRA `(.L_x_204) ;  /* 0xffffffcc00d07947 */ /* 0x000fea000383ffff */
.L_x_105:
[----:B--2---:R2:W4:Y:S02]  /*8490*/  SYNCS.PHASECHK.TRANS64.TRYWAIT P0, [R0+URZ+0x210], R3 ;  /* 0x00021003000075a7 */ /* 0x00452400080011ff */
[----:B----4-:R-:W-:Y:S05]  /*84a0*/  @!P0 NANOSLEEP.SYNCS 0x989680 ;  /* 0x009896800000895d */ /* 0x010fea0003900000 */
[----:B------:R-:W4:Y:S02]  /*84b0*/  @!P0 SYNCS.PHASECHK.TRANS64 P0, [R0+URZ+0x210], R3 ;  /* 0x00021003000085a7 */ /* 0x000f2400080010ff */
[----:B----4-:R-:W-:Y:S05]  /*84c0*/  @!P0 BRA `(.L_x_105) ;  /* 0xfffffffc00f08947 */ /* 0x010fea000383ffff */
[----:B------:R-:W-:Y:S05]  /*84d0*/  BRA `(.L_x_205) ;  /* 0xffffffd400307947 */ /* 0x000fea000383ffff */
.L_x_111:
[----:B------:R-:W-:Y:S07]  /*84e0*/  MOV R0, UR46 ;  /* 0x0000002e00007c02 */ /* 0x000fee0008000f00 */
.L_x_206:
[----:B-1----:R1:W3:Y:S02]  /*84f0*/  SYNCS.PHASECHK.TRANS64.TRYWAIT P0, [R0+URZ+0x1f0], R3 ;  /* 0x0001f003000075a7 */ /* 0x0022e400080011ff */
[----:B---3--:R-:W-:Y:S05]  /*8500*/  @!P0 NANOSLEEP.SYNCS 0x989680 ;  /* 0x009896800000895d */ /* 0x008fea0003900000 */
[----:B------:R-:W3:Y:S02]  /*8510*/  @!P0 SYNCS.PHASECHK.TRANS64 P0, [R0+URZ+0x1f0], R3 ;  /* 0x0001f003000085a7 */ /* 0x000ee400080010ff */
[----:B---3--:R-:W-:Y:S05]  /*8520*/  @!P0 BRA `(.L_x_206) ;  /* 0xfffffffc00f08947 */ /* 0x008fea000383ffff */
[----:B------:R-:W-:Y:S05]  /*8530*/  BRA `(.L_x_110) ;  /* 0xffffffdc00407947 */ /* 0x000fea000383ffff */
.L_x_113:
[----:B-1----:R-:W-:Y:S07]  /*8540*/  MOV R3, UR50 ;  /* 0x0000003200037c02 */ /* 0x002fee0008000f00 */
.L_x_207:
[----:B-1----:R1:W2:Y:S02]  /*8550*/  SYNCS.PHASECHK.TRANS64.TRYWAIT P0, [R3+URZ+0x230], R8 ;  /* 0x00023008030075a7 */ /* 0x0022a400080011ff */
[----:B--2---:R-:W-:Y:S05]  /*8560*/  @!P0 NANOSLEEP.SYNCS 0x989680 ;  /* 0x009896800000895d */ /* 0x004fea0003900000 */
[----:B------:R-:W2:Y:S02]  /*8570*/  @!P0 SYNCS.PHASECHK.TRANS64 P0, [R3+URZ+0x230], R8 ;  /* 0x00023008030085a7 */ /* 0x000ea400080010ff */
[----:B--2---:R-:W-:Y:S05]  /*8580*/  @!P0 BRA `(.L_x_207) ;  /* 0xfffffffc00f08947 */ /* 0x004fea000383ffff */
[----:B------:R-:W-:Y:S05]  /*8590*/  BRA `(.L_x_112) ;  /* 0xffffffdc00a07947 */ /* 0x000fea000383ffff */
        .weak           $__internal_0_$__cuda_sm10x_tcgen05_guardrail_trap_col_being_dealloced_not_returned_by_alloc
        .type           $__internal_0_$__cuda_sm10x_tcgen05_guardrail_trap_col_being_dealloced_not_returned_by_alloc,@function
        .size           $__internal_0_$__cuda_sm10x_tcgen05_guardrail_trap_col_being_dealloced_not_returned_by_alloc,($__internal_1_$__cuda_sm10x_tcgen05_guardrail_trap_phase_invalid_during_alloc - $__internal_0_$__cuda_sm10x_tcgen05_guardrail_trap_col_being_dealloced_not_returned_by_alloc)
$__internal_0_$__cuda_sm10x_tcgen05_guardrail_trap_col_being_dealloced_not_returned_by_alloc:
[----:B------:R-:W-:Y:S05]  /*85a0*/  BPT.TRAP 0x1 ;  /* 0x000000040000795c */ /* 0x000fea0000300000 */
[----:B------:R-:W-:-:S04]  /*85b0*/  HFMA2 R3, -RZ, RZ, 0, 0 ;  /* 0x00000000ff037431 */ /* 0x000fc800000001ff */
[----:B------:R-:W-:Y:S05]  /*85c0*/  RET.REL.NODEC R2 `(_ZN7cutlass13device_kernelINS_4gemm6kernel13GemmUniversalIN4cute5tupleIJiiiiEEENS1_10collective13CollectiveMmaINS1_35MainloopSm100TmaUmmaWarpSpecializedILi31ELi2ELi4ENS5_IJNS4_1CILi1EEESB_SB_EEEEENS5_IJNSA_ILi64EEENSA_ILi48EEESE_EEEaNS5_IJlSB_lEEEaSH_NS4_8TiledMMAINS4_8MMA_AtomIJNS4_15SM100_MMA_S8_SSIaaiLi64ELi48ELNS4_4UMMA5MajorE0ELSM_0ELNSL_8SaturateE0EEEEEENS4_6LayoutISC_NS5_IJNSA_ILi0EEESR_SR_EEEEENS5_IJNS4_10UnderscoreESU_SU_EEEEENS4_13SM90_TMA_LOADENS4_14ComposedLayoutINS4_7SwizzleILi2ELi4ELi3EEENS4_18smem_ptr_flag_bitsILi8EEENSQ_INS5_IJNSA_ILi8EEESE_EEENS5_IJSE_SB_EEEEEEEvNS4_8identityESX_S17_vS18_EENS_8epilogue10collective18CollectiveEpilogueINS1A_23Sm100TmaWarpSpecializedILi1ELi1ELi24ELb0ELb0EEEJSG_NS5_IJNSQ_ISE_SB_EENSQ_ISF_SB_EEEEEaSH_aSH_NS1A_6fusion15FusionCallbacksIS1E_NS1I_17LinearCombinationIaiaiLNS_15FloatRoundStyleE2EEESG_S1H_JEEENS4_5SM1004TMEM4LOAD25SM100_TMEM_LOAD_16dp32b8xESX_NSY_INSZ_ILi0ELi4ELi3EEES12_NSQ_INS5_IJS13_NSA_ILi16EEEEEENS5_IJS1T_SB_EEEEEEENS4_39AutoVectorizingCopyWithAssumedAlignmentILi128EEENS4_14SM90_TMA_STOREES1X_S1Z_S1Z_EEEvvEEEEvNT_6ParamsE) ;  /* 0xffffff78028c7950 */ /* 0x000fea0003c3ffff */
        .weak           $__internal_1_$__cuda_sm10x_tcgen05_guardrail_trap_phase_invalid_during_alloc
        .type           $__internal_1_$__cuda_sm10x_tcgen05_guardrail_trap_phase_invalid_during_alloc,@function
        .size           $__internal_1_$__cuda_sm10x_tcgen05_guardrail_trap_phase_invalid_during_alloc,($__internal_2_$__cuda_sm10x_tcgen05_guardrail_trap_unallocated_columns_being_dealloced - $__internal_1_$__cuda_sm10x_tcgen05_guardrail_trap_phase_invalid_during_alloc)
$__internal_1_$__cuda_sm10x_tcgen05_guardrail_trap_phase_invalid_during_alloc:
[----:B------:R-:W-:Y:S05]  /*85d0*/  BPT.TRAP 0x1 ;  /* 0x000000040000795c */ /* 0x000fea0000300000 */
[----:B------:R-:W-:-:S04]  /*85e0*/  MOV R3, 0x0 ;  /* 0x0000000000037802 */ /* 0x000fc80000000f00 */
[----:B------:R-:W-:Y:S05]  /*85f0*/  RET.REL.NODEC R2 `(_ZN7cutlass13device_kernelINS_4gemm6kernel13GemmUniversalIN4cute5tupleIJiiiiEEENS1_10collective13CollectiveMmaINS1_35MainloopSm100TmaUmmaWarpSpecializedILi31ELi2ELi4ENS5_IJNS4_1CILi1EEESB_SB_EEEEENS5_IJNSA_ILi64EEENSA_ILi48EEESE_EEEaNS5_IJlSB_lEEEaSH_NS4_8TiledMMAINS4_8MMA_AtomIJNS4_15SM100_MMA_S8_SSIaaiLi64ELi48ELNS4_4UMMA5MajorE0ELSM_0ELNSL_8SaturateE0EEEEEENS4_6LayoutISC_NS5_IJNSA_ILi0EEESR_SR_EEEEENS5_IJNS4_10UnderscoreESU_SU_EEEEENS4_13SM90_TMA_LOADENS4_14ComposedLayoutINS4_7SwizzleILi2ELi4ELi3EEENS4_18smem_ptr_flag_bitsILi8EEENSQ_INS5_IJNSA_ILi8EEESE_EEENS5_IJSE_SB_EEEEEEEvNS4_8identityESX_S17_vS18_EENS_8epilogue10collective18CollectiveEpilogueINS1A_23Sm100TmaWarpSpecializedILi1ELi1ELi24ELb0ELb0EEEJSG_NS5_IJNSQ_ISE_SB_EENSQ_ISF_SB_EEEEEaSH_aSH_NS1A_6fusion15FusionCallbacksIS1E_NS1I_17LinearCombinationIaiaiLNS_15FloatRoundStyleE2EEESG_S1H_JEEENS4_5SM1004TMEM4LOAD25SM100_TMEM_LOAD_16dp32b8xESX_NSY_INSZ_ILi0ELi4ELi3EEES12_NSQ_INS5_IJS13_NSA_ILi16EEEEEENS5_IJS1T_SB_EEEEEEENS4_39AutoVectorizingCopyWithAssumedAlignmentILi128EEENS4_14SM90_TMA_STOREES1X_S1Z_S1Z_EEEvvEEEEvNT_6ParamsE) ;  /* 0xffffff7802807950 */ /* 0x000fea0003c3ffff */
        .weak           $__internal_2_$__cuda_sm10x_tcgen05_guardrail_trap_unallocated_columns_being_dealloced
        .type           $__internal_2_$__cuda_sm10x_tcgen05_guardrail_trap_unallocated_columns_being_dealloced,@function
        .size           $__internal_2_$__cuda_sm10x_tcgen05_guardrail_trap_unallocated_columns_being_dealloced,(.L_x_209 - $__internal_2_$__cuda_sm10x_tcgen05_guardrail_trap_unallocated_columns_being_dealloced)
$__internal_2_$__cuda_sm10x_tcgen05_guardrail_trap_unallocated_columns_being_dealloced:
[----:B------:R-:W-:Y:S05]  /*8600*/  BPT.TRAP 0x1 ;  /* 0x000000040000795c */ /* 0x000fea0000300000 */
[----:B------:R-:W-:-:S04]  /*8610*/  HFMA2 R3, -RZ, RZ, 0, 0 ;  /* 0x00000000ff037431 */ /* 0x000fc800000001ff */
[----:B------:R-:W-:Y:S05]  /*8620*/  RET.REL.NODEC R2 `(_ZN7cutlass13device_kernelINS_4gemm6kernel13GemmUniversalIN4cute5tupleIJiiiiEEENS1_10collective13CollectiveMmaINS1_35MainloopSm100TmaUmmaWarpSpecializedILi31ELi2ELi4ENS5_IJNS4_1CILi1EEESB_SB_EEEEENS5_IJNSA_ILi64EEENSA_ILi48EEESE_EEEaNS5_IJlSB_lEEEaSH_NS4_8TiledMMAINS4_8MMA_AtomIJNS4_15SM100_MMA_S8_SSIaaiLi64ELi48ELNS4_4UMMA5MajorE0ELSM_0ELNSL_8SaturateE0EEEEEENS4_6LayoutISC_NS5_IJNSA_ILi0EEESR_SR_EEEEENS5_IJNS4_10UnderscoreESU_SU_EEEEENS4_13SM90_TMA_LOADENS4_14ComposedLayoutINS4_7SwizzleILi2ELi4ELi3EEENS4_18smem_ptr_flag_bitsILi8EEENSQ_INS5_IJNSA_ILi8EEESE_EEENS5_IJSE_SB_EEEEEEEvNS4_8identityESX_S17_vS18_EENS_8epilogue10collective18CollectiveEpilogueINS1A_23Sm100TmaWarpSpecializedILi1ELi1ELi24ELb0ELb0EEEJSG_NS5_IJNSQ_ISE_SB_EENSQ_ISF_SB_EEEEEaSH_aSH_NS1A_6fusion15FusionCallbacksIS1E_NS1I_17LinearCombinationIaiaiLNS_15FloatRoundStyleE2EEESG_S1H_JEEENS4_5SM1004TMEM4LOAD25SM100_TMEM_LOAD_16dp32b8xESX_NSY_INSZ_ILi0ELi4ELi3EEES12_NSQ_INS5_IJS13_NSA_ILi16EEEEEENS5_IJS1T_SB_EEEEEEENS4_39AutoVectorizingCopyWithAssumedAlignmentILi128EEENS4_14SM90_TMA_STOREES1X_S1Z_S1Z_EEEvvEEEEvNT_6ParamsE) ;  /* 0xffffff7802747950 */ /* 0x000fea0003c3ffff */
.L_x_208:
[----:B------:R-:W-:-:S00]  /*8630*/  BRA `(.L_x_208) ;  /* 0xfffffffc00fc7947 */ /* 0x000fc0000383ffff */
[----:B------:R-:W-:-:S00]  /*8640*/  NOP ;  /* 0x0000000000007918 */ /* 0x000fc00000000000 */
        /* <DEDUP_REMOVED lines=11> */
.L_x_209:


//--------------------- .nv.global.init           --------------------------
	.section	.nv.global.init,"aw",@progbits
.nv.global.init:
	.type		$str$26,@object
	.size		$str$26,($str$25 - $str$26)
$str$26:
        /*0000*/ 	.byte	0x2f, 0x74, 0x6d, 0x70, 0x2f, 0x63, 0x75, 0x74, 0x6c, 0x61, 0x73, 0x73, 0x5f, 0x73, 0x77, 0x65
        /*0010*/ 	.byte	0x65, 0x70, 0x5f, 0x73, 0x72, 0x63, 0x2f, 0x69, 0x6e, 0x63, 0x6c, 0x75, 0x64, 0x65, 0x2f, 0x63
        /*0020*/ 	.byte	0x75, 0x74, 0x65, 0x2f, 0x61, 0x74, 0x6f, 0x6d, 0x2f, 0x63, 0x6f, 0x70, 0x79, 0x5f, 0x74, 0x72
        /*0030*/ 	.byte	0x61, 0x69, 0x74, 0x73, 0x5f, 0x73, 0x6d, 0x31, 0x30, 0x30, 0x2e, 0x68, 0x70, 0x70, 0x00
	.type		$str$25,@object
	.size		$str$25,(__unnamed_1 - $str$25)
$str$25:
        /*003f*/ 	.byte	0x28, 0x28, 0x75, 0x69, 0x6e, 0x74, 0x33, 0x32, 0x5f, 0x74, 0x28, 0x74, 0x68, 0x72, 0x65, 0x61
        /*004f*/ 	.byte	0x64, 0x49, 0x64, 0x78, 0x2e, 0x78, 0x29, 0x20, 0x2f, 0x20, 0x33, 0x32, 0x29, 0x20, 0x25, 0x20
        /*005f*/ 	.byte	0x34, 0x29, 0x20, 0x3d, 0x3d, 0x20, 0x28, 0x28, 0x28, 0x74, 0x6d, 0x65, 0x6d, 0x5f, 0x61, 0x64
        /*006f*/ 	.byte	0x64, 0x72, 0x20, 0x3e, 0x3e, 0x20, 0x31, 0x36, 0x29, 0x20, 0x2f, 0x20, 0x33, 0x32, 0x29, 0x20
        /*007f*/ 	.byte	0x25, 0x20, 0x34, 0x29, 0x00
	.type		__unnamed_1,@object
	.size		__unnamed_1,(.L_1 - __unnamed_1)
__unnamed_1:
        /*0084*/ 	.byte	0x63, 0x6f, 0x6e, 0x73, 0x74, 0x65, 0x78, 0x70, 0x72, 0x20, 0x76, 0x6f, 0x69, 0x64, 0x20, 0x63
        /* <DEDUP_REMOVED lines=36> */
        /*02d4*/ 	.byte	0x3a, 0x3a, 0x43, 0x3c, 0x30, 0x3e, 0x3e, 0x3e, 0x3e, 0x5d, 0x00
.L_1:


//--------------------- .nv.shared._ZN7cutlass13device_kernelINS_4gemm6kernel13GemmUniversalIN4cute5tupleIJiiiiEEENS1_10collective13CollectiveMmaINS1_35MainloopSm100TmaUmmaWarpSpecializedILi31ELi2ELi4ENS5_IJNS4_1CILi1EEESB_SB_EEEEENS5_IJNSA_ILi64EEENSA_ILi48EEESE_EEEaNS5_IJlSB_lEEEaSH_NS4_8TiledMMAINS4_8MMA_AtomIJNS4_15SM100_MMA_S8_SSIaaiLi64ELi48ELNS4_4UMMA5MajorE0ELSM_0ELNSL_8SaturateE0EEEEEENS4_6LayoutISC_NS5_IJNSA_ILi0EEESR_SR_EEEEENS5_IJNS4_10UnderscoreESU_SU_EEEEENS4_13SM90_TMA_LOADENS4_14ComposedLayoutINS4_7SwizzleILi2ELi4ELi3EEENS4_18smem_ptr_flag_bitsILi8EEENSQ_INS5_IJNSA_ILi8EEESE_EEENS5_IJSE_SB_EEEEEEEvNS4_8identityESX_S17_vS18_EENS_8epilogue10collective18CollectiveEpilogueINS1A_23Sm100TmaWarpSpecializedILi1ELi1ELi24ELb0ELb0EEEJSG_NS5_IJNSQ_ISE_SB_EENSQ_ISF_SB_EEEEEaSH_aSH_NS1A_6fusion15FusionCallbacksIS1E_NS1I_17LinearCombinationIaiaiLNS_15FloatRoundStyleE2EEESG_S1H_JEEENS4_5SM1004TMEM4LOAD25SM100_TMEM_LOAD_16dp32b8xESX_NSY_INSZ_ILi0ELi4ELi3EEES12_NSQ_INS5_IJS13_NSA_ILi16EEEEEENS5_IJS1T_SB_EEEEEEENS4_39AutoVectorizingCopyWithAssumedAlignmentILi128EEENS4_14SM90_TMA_STOREES1X_S1Z_S1Z_EEEvvEEEEvNT_6ParamsE --------------------------
	.section	.nv.shared._ZN7cutlass13device_kernelINS_4gemm6kernel13GemmUniversalIN4cute5tupleIJiiiiEEENS1_10collective13CollectiveMmaINS1_35MainloopSm100TmaUmmaWarpSpecializedILi31ELi2ELi4ENS5_IJNS4_1CILi1EEESB_SB_EEEEENS5_IJNSA_ILi64EEENSA_ILi48EEESE_EEEaNS5_IJlSB_lEEEaSH_NS4_8TiledMMAINS4_8MMA_AtomIJNS4_15SM100_MMA_S8_SSIaaiLi64ELi48ELNS4_4UMMA5MajorE0ELSM_0ELNSL_8SaturateE0EEEEEENS4_6LayoutISC_NS5_IJNSA_ILi0EEESR_SR_EEEEENS5_IJNS4_10UnderscoreESU_SU_EEEEENS4_13SM90_TMA_LOADENS4_14ComposedLayoutINS4_7SwizzleILi2ELi4ELi3EEENS4_18smem_ptr_flag_bitsILi8EEENSQ_INS5_IJNSA_ILi8EEESE_EEENS5_IJSE_SB_EEEEEEEvNS4_8identityESX_S17_vS18_EENS_8epilogue10collective18CollectiveEpilogueINS1A_23Sm100TmaWarpSpecializedILi1ELi1ELi24ELb0ELb0EEEJSG_NS5_IJNSQ_ISE_SB_EENSQ_ISF_SB_EEEEEaSH_aSH_NS1A_6fusion15FusionCallbacksIS1E_NS1I_17LinearCombinationIaiaiLNS_15FloatRoundStyleE2EEESG_S1H_JEEENS4_5SM1004TMEM4LOAD25SM100_TMEM_LOAD_16dp32b8xESX_NSY_INSZ_ILi0ELi4ELi3EEES12_NSQ_INS5_IJS13_NSA_ILi16EEEEEENS5_IJS1T_SB_EEEEEEENS4_39AutoVectorizingCopyWithAssumedAlignmentILi128EEENS4_14SM90_TMA_STOREES1X_S1Z_S1Z_EEEvvEEEEvNT_6ParamsE,"aw",@nobits
	.sectionflags	@""
	.align	16
	.zero		1024


//--------------------- .nv.shared.reserved.0     --------------------------
	.section	.nv.shared.reserved.0,"aw",@nobits
	.weak		__nv_reservedSMEM_offset_0_alias
	.size		__nv_reservedSMEM_offset_0_alias, 0, 64
	.other		__nv_reservedSMEM_offset_0_alias,@"STO_CUDA_RESERVED_SHARED STV_DEFAULT"
__nv_reservedSMEM_offset_0_alias:
	.zero		0
.nv.shared.reserved.0:
	.zero		64
	.weak		__nv_reservedSMEM_tcgen05_partition
	.type		__nv_reservedSMEM_tcgen05_partition,@object
	.size		__nv_reservedSMEM_tcgen05_partition,(.L_0 - __nv_reservedSMEM_tcgen05_partition)
__nv_reservedSMEM_tcgen05_partition:
	.zero		32
.L_0:


//--------------------- .nv.global                --------------------------
	.section	.nv.global,"aw",@nobits
.nv.global:
	.type		_ZN40_INTERNAL_32d3892a_4_k_cu_502ecbc2_353264cute1_E,@object
	.size		_ZN40_INTERNAL_32d3892a_4_k_cu_502ecbc2_353264cute1_E,(_ZN40_INTERNAL_32d3892a_4_k_cu_502ecbc2_353264cuda3std3__45__cpo6cbeginE - _ZN40_INTERNAL_32d3892a_4_k_cu_502ecbc2_353264cute1_E)
_ZN40_INTERNAL_32d3892a_4_k_cu_502ecbc2_353264cute1_E:
	.zero		1
	.type		_ZN40_INTERNAL_32d3892a_4_k_cu_502ecbc2_353264cuda3std3__45__cpo6cbeginE,@object
	.size		_ZN40_INTERNAL_32d3892a_4_k_cu_502ecbc2_353264cuda3std3__45__cpo6cbeginE,(_ZN40_INTERNAL_32d3892a_4_k_cu_502ecbc2_353264cuda3std3__48in_placeE - _ZN40_INTERNAL_32d3892a_4_k_cu_502ecbc2_353264cuda3std3__45__cpo6cbeginE)
_ZN40_INTERNAL_32d3892a_4_k_cu_502ecbc2_353264cuda3std3__45__cpo6cbeginE:
	.zero		1
	.type		_ZN40_INTERNAL_32d3892a_4_k_cu_502ecbc2_353264cuda3std3__48in_placeE,@object
	.size		_ZN40_INTERNAL_32d3892a_4_k_cu_502ecbc2_353264cuda3std3__48in_placeE,(_ZN40_INTERNAL_32d3892a_4_k_cu_502ecbc2_353264cuda3std6ranges3__45__cpo9iter_moveE - _ZN40_INTERNAL_32d3892a_4_k_cu_502ecbc2_353264cuda3std3__48in_placeE)
_ZN40_INTERNAL_32d3892a_4_k_cu_502ecbc2_353264cuda3std3__48in_placeE:
	.zero		1
	.type		_ZN40_INTERNAL_32d3892a_4_k_cu_502ecbc2_353264cuda3std6ranges3__45__cpo9iter_moveE,@object
	.size		_ZN40_INTERNAL_32d3892a_4_k_cu_502ecbc2_353264cuda3std6ranges3__45__cpo9iter_moveE,(_ZN40_INTERNAL_32d3892a_4_k_cu_502ecbc2_353264cuda3std3__45__cpo5beginE - _ZN40_INTERNAL_32d3892a_4_k_cu_502ecbc2_353264cuda3std6ranges3__45__cpo9iter_moveE)
_ZN40_INTERNAL_32d3892a_4_k_cu_502ecbc2_353264cuda3std6ranges3__45__cpo9iter_moveE:
	.zero		1
	.type		_ZN40_INTERNAL_32d3892a_4_k_cu_502ecbc2_353264cuda3std3__45__cpo5beginE,@object
	.size		_ZN40_INTERNAL_32d3892a_4_k_cu_502ecbc2_353264cuda3std3__45__cpo5beginE,(_ZN40_INTERNAL_32d3892a_4_k_cu_502ecbc2_353264cuda3std3__442_GLOBAL__N__32d3892a_4_k_cu_502ecbc2_353266ignoreE - _ZN40_INTERNAL_32d3892a_4_k_cu_502ecbc2_353264cuda3std3__45__cpo5beginE)
_ZN40_INTERNAL_32d3892a_4_k_cu_502ecbc2_353264cuda3std3__45__cpo5beginE:
	.zero		1
	.type		_ZN40_INTERNAL_32d3892a_4_k_cu_502ecbc2_353264cuda3std3__442_GLOBAL__N__32d3892a_4_k_cu_502ecbc2_353266ignoreE,@object
	.size		_ZN40_INTERNAL_32d3892a_4_k_cu_502ecbc2_353264cuda3std3__442_GLOBAL__N__32d3892a_4_k_cu_502ecbc2_353266ignoreE,(_ZN40_INTERNAL_32d3892a_4_k_cu_502ecbc2_353264cute7productE - _ZN40_INTERNAL_32d3892a_4_k_cu_502ecbc2_353264cuda3std3__442_GLOBAL__N__32d3892a_4_k_cu_502ecbc2_353266ignoreE)
_ZN40_INTERNAL_32d3892a_4_k_cu_502ecbc2_353264cuda3std3__442_GLOBAL__N__32d3892a_4_k_cu_502ecbc2_353266ignoreE:
	.zero		1
	.type		_ZN40_INTERNAL_32d3892a_4_k_cu_502ecbc2_353264cute7productE,@object
	.size		_ZN40_INTERNAL_32d3892a_4_k_cu_502ecbc2_353264cute7productE,(_ZN40_INTERNAL_32d3892a_4_k_cu_502ecbc2_353264cuda3std3__45__cpo3endE - _ZN40_INTERNAL_32d3892a_4_k_cu_502ecbc2_353264cute7productE)
_ZN40_INTERNAL_32d3892a_4_k_cu_502ecbc2_353264cute7productE:
	.zero		1
	.type		_ZN40_INTERNAL_32d3892a_4_k_cu_502ecbc2_353264cuda3std3__45__cpo3endE,@object
	.size		_ZN40_INTERNAL_32d3892a_4_k_cu_502ecbc2_353264cuda3std3__45__cpo3endE,(_ZN40_INTERNAL_32d3892a_4_k_cu_502ecbc2_353264cuda3std3__419piecewise_constructE - _ZN40_INTERNAL_32d3892a_4_k_cu_502ecbc2_353264cuda3std3__45__cpo3endE)
_ZN40_INTERNAL_32d3892a_4_k_cu_502ecbc2_353264cuda3std3__45__cpo3endE:
	.zero		1
	.type		_ZN40_INTERNAL_32d3892a_4_k_cu_502ecbc2_353264cuda3std3__419piecewise_constructE,@object
	.size		_ZN40_INTERNAL_32d3892a_4_k_cu_502ecbc2_353264cuda3std3__419piecewise_constructE,(_ZN40_INTERNAL_32d3892a_4_k_cu_502ecbc2_353264cuda3std3__45__cpo4cendE - _ZN40_INTERNAL_32d3892a_4_k_cu_502ecbc2_353264cuda3std3__419piecewise_constructE)
_ZN40_INTERNAL_32d3892a_4_k_cu_502ecbc2_353264cuda3std3__419piecewise_constructE:
	.zero		1
	.type		_ZN40_INTERNAL_32d3892a_4_k_cu_502ecbc2_353264cuda3std3__45__cpo4cendE,@object
	.size		_ZN40_INTERNAL_32d3892a_4_k_cu_502ecbc2_353264cuda3std3__45__cpo4cendE,(_ZN40_INTERNAL_32d3892a_4_k_cu_502ecbc2_353264cuda3std6ranges3__45__cpo4swapE - _ZN40_INTERNAL_32d3892a_4_k_cu_502ecbc2_353264cuda3std3__45__cpo4cendE)
_ZN40_INTERNAL_32d3892a_4_k_cu_502ecbc2_353264cuda3std3__45__cpo4cendE:
	.zero		1
	.type		_ZN40_INTERNAL_32d3892a_4_k_cu_502ecbc2_353264cuda3std6ranges3__45__cpo4swapE,@object
	.size		_ZN40_INTERNAL_32d3892a_4_k_cu_502ecbc2_353264cuda3std6ranges3__45__cpo4swapE,(.L_9 - _ZN40_INTERNAL_32d3892a_4_k_cu_502ecbc2_353264cuda3std6ranges3__45__cpo4swapE)
_ZN40_INTERNAL_32d3892a_4_k_cu_502ecbc2_353264cuda3std6ranges3__45__cpo4swapE:
	.zero		1
.L_9:


//--------------------- .nv.constant0._ZN7cutlass13device_kernelINS_4gemm6kernel13GemmUniversalIN4cute5tupleIJiiiiEEENS1_10collective13CollectiveMmaINS1_35MainloopSm100TmaUmmaWarpSpecializedILi31ELi2ELi4ENS5_IJNS4_1CILi1EEESB_SB_EEEEENS5_IJNSA_ILi64EEENSA_ILi48EEESE_EEEaNS5_IJlSB_lEEEaSH_NS4_8TiledMMAINS4_8MMA_AtomIJNS4_15SM100_MMA_S8_SSIaaiLi64ELi48ELNS4_4UMMA5MajorE0ELSM_0ELNSL_8SaturateE0EEEEEENS4_6LayoutISC_NS5_IJNSA_ILi0EEESR_SR_EEEEENS5_IJNS4_10UnderscoreESU_SU_EEEEENS4_13SM90_TMA_LOADENS4_14ComposedLayoutINS4_7SwizzleILi2ELi4ELi3EEENS4_18smem_ptr_flag_bitsILi8EEENSQ_INS5_IJNSA_ILi8EEESE_EEENS5_IJSE_SB_EEEEEEEvNS4_8identityESX_S17_vS18_EENS_8epilogue10collective18CollectiveEpilogueINS1A_23Sm100TmaWarpSpecializedILi1ELi1ELi24ELb0ELb0EEEJSG_NS5_IJNSQ_ISE_SB_EENSQ_ISF_SB_EEEEEaSH_aSH_NS1A_6fusion15FusionCallbacksIS1E_NS1I_17LinearCombinationIaiaiLNS_15FloatRoundStyleE2EEESG_S1H_JEEENS4_5SM1004TMEM4LOAD25SM100_TMEM_LOAD_16dp32b8xESX_NSY_INSZ_ILi0ELi4ELi3EEES12_NSQ_INS5_IJS13_NSA_ILi16EEEEEENS5_IJS1T_SB_EEEEEEENS4_39AutoVectorizingCopyWithAssumedAlignmentILi128EEENS4_14SM90_TMA_STOREES1X_S1Z_S1Z_EEEvvEEEEvNT_6ParamsE --------------------------
	.section	.nv.constant0._ZN7cutlass13device_kernelINS_4gemm6kernel13GemmUniversalIN4cute5tupleIJiiiiEEENS1_10collective13CollectiveMmaINS1_35MainloopSm100TmaUmmaWarpSpecializedILi31ELi2ELi4ENS5_IJNS4_1CILi1EEESB_SB_EEEEENS5_IJNSA_ILi64EEENSA_ILi48EEESE_EEEaNS5_IJlSB_lEEEaSH_NS4_8TiledMMAINS4_8MMA_AtomIJNS4_15SM100_MMA_S8_SSIaaiLi64ELi48ELNS4_4UMMA5MajorE0ELSM_0ELNSL_8SaturateE0EEEEEENS4_6LayoutISC_NS5_IJNSA_ILi0EEESR_SR_EEEEENS5_IJNS4_10UnderscoreESU_SU_EEEEENS4_13SM90_TMA_LOADENS4_14ComposedLayoutINS4_7SwizzleILi2ELi4ELi3EEENS4_18smem_ptr_flag_bitsILi8EEENSQ_INS5_IJNSA_ILi8EEESE_EEENS5_IJSE_SB_EEEEEEEvNS4_8identityESX_S17_vS18_EENS_8epilogue10collective18CollectiveEpilogueINS1A_23Sm100TmaWarpSpecializedILi1ELi1ELi24ELb0ELb0EEEJSG_NS5_IJNSQ_ISE_SB_EENSQ_ISF_SB_EEEEEaSH_aSH_NS1A_6fusion15FusionCallbacksIS1E_NS1I_17LinearCombinationIaiaiLNS_15FloatRoundStyleE2EEESG_S1H_JEEENS4_5SM1004TMEM4LOAD25SM100_TMEM_LOAD_16dp32b8xESX_NSY_INSZ_ILi0ELi4ELi3EEES12_NSQ_INS5_IJS13_NSA_ILi16EEEEEENS5_IJS1T_SB_EEEEEEENS4_39AutoVectorizingCopyWithAssumedAlignmentILi128EEENS4_14SM90_TMA_STOREES1X_S1Z_S1Z_EEEvvEEEEvNT_6ParamsE,"a",@progbits
	.sectionflags	@""
	.align	4
.nv.constant0._ZN7cutlass13device_kernelINS_4gemm6kernel13GemmUniversalIN4cute5tupleIJiiiiEEENS1_10collective13CollectiveMmaINS1_35MainloopSm100TmaUmmaWarpSpecializedILi31ELi2ELi4ENS5_IJNS4_1CILi1EEESB_SB_EEEEENS5_IJNSA_ILi64EEENSA_ILi48EEESE_EEEaNS5_IJlSB_lEEEaSH_NS4_8TiledMMAINS4_8MMA_AtomIJNS4_15SM100_MMA_S8_SSIaaiLi64ELi48ELNS4_4UMMA5MajorE0ELSM_0ELNSL_8SaturateE0EEEEEENS4_6LayoutISC_NS5_IJNSA_ILi0EEESR_SR_EEEEENS5_IJNS4_10UnderscoreESU_SU_EEEEENS4_13SM90_TMA_LOADENS4_14ComposedLayoutINS4_7SwizzleILi2ELi4ELi3EEENS4_18smem_ptr_flag_bitsILi8EEENSQ_INS5_IJNSA_ILi8EEESE_EEENS5_IJSE_SB_EEEEEEEvNS4_8identityESX_S17_vS18_EENS_8epilogue10collective18CollectiveEpilogueINS1A_23Sm100TmaWarpSpecializedILi1ELi1ELi24ELb0ELb0EEEJSG_NS5_IJNSQ_ISE_SB_EENSQ_ISF_SB_EEEEEaSH_aSH_NS1A_6fusion15FusionCallbacksIS1E_NS1I_17LinearCombinationIaiaiLNS_15FloatRoundStyleE2EEESG_S1H_JEEENS4_5SM1004TMEM4LOAD25SM100_TMEM_LOAD_16dp32b8xESX_NSY_INSZ_ILi0ELi4ELi3EEES12_NSQ_INS5_IJS13_NSA_ILi16EEEEEENS5_IJS1T_SB_EEEEEEENS4_39AutoVectorizingCopyWithAssumedAlignmentILi128EEENS4_14SM90_TMA_STOREES1X_S1Z_S1Z_EEEvvEEEEvNT_6ParamsE:
	.zero		2944


//--------------------- SYMBOLS --------------------------

	.type		.nv.reservedSmem.offset0,@object
	.size		.nv.reservedSmem.offset0,0x4
	.type		.nv.reservedSmem.cap,@object
	.size		.nv.reservedSmem.cap,0x4
	.type		__assertfail,@function
